// auto-generated by cutlass_sweep.gemm — config: {"arch": "sm_100", "cluster_m": 1, "cluster_n": 1, "dtype": "e4m3", "dtype_b": "e4m3", "layout": "nt", "stages": 0, "tile_k": 32, "tile_m": 64, "tile_n": 64}
#include "cutlass/cutlass.h"
#include "cutlass/gemm/collective/collective_builder.hpp"
#include "cutlass/gemm/device/gemm_universal_adapter.h"
#include "cutlass/gemm/kernel/gemm_universal.hpp"
#include "cutlass/epilogue/collective/collective_builder.hpp"

using ElemA = cutlass::float_e4m3_t;
using ElemB = cutlass::float_e4m3_t;
using ElemCD = cutlass::float_e4m3_t;
using Acc  = float;
using TileShape    = cute::Shape<cute::_64, cute::_64, cute::_32>;
using ClusterShape = cute::Shape<cute::_1, cute::_1, cute::_1>;

using CollectiveEpilogue = typename cutlass::epilogue::collective::CollectiveBuilder<
    cutlass::arch::Sm100, cutlass::arch::OpClassTensorOp,
    TileShape, ClusterShape,
    cutlass::epilogue::collective::EpilogueTileAuto,
    Acc, Acc,
    ElemCD, cutlass::layout::RowMajor, 128 / cutlass::sizeof_bits<ElemCD>::value,
    ElemCD, cutlass::layout::RowMajor, 128 / cutlass::sizeof_bits<ElemCD>::value,
    cutlass::epilogue::collective::EpilogueScheduleAuto
  >::CollectiveOp;

using CollectiveMainloop = typename cutlass::gemm::collective::CollectiveBuilder<
    cutlass::arch::Sm100, cutlass::arch::OpClassTensorOp,
    ElemA, cutlass::layout::RowMajor, 128 / cutlass::sizeof_bits<ElemA>::value,
    ElemB, cutlass::layout::ColumnMajor, 128 / cutlass::sizeof_bits<ElemB>::value,
    Acc,
    TileShape, ClusterShape,
    cutlass::gemm::collective::StageCountAutoCarveout<static_cast<int>(sizeof(typename CollectiveEpilogue::SharedStorage))>,
    cutlass::gemm::collective::KernelScheduleAuto
  >::CollectiveOp;

using GemmKernel = cutlass::gemm::kernel::GemmUniversal<
    cute::Shape<int,int,int,int>,
    CollectiveMainloop,
    CollectiveEpilogue
>;
using Gemm = cutlass::gemm::device::GemmUniversalAdapter<GemmKernel>;

// Force the device kernel symbol into the cubin without needing a host main.
auto* _anchor = &cutlass::device_kernel<GemmKernel>;


// ===== COMPILED SASS (sm_100a) =====

	.target	sm_100a

	.elftype	@"ET_EXEC"


//--------------------- .note.nv.tkinfo           --------------------------
	.section	.note.nv.tkinfo,"",@"SHT_NOTE"
	.sectionflags	@"SHF_NOTE_NV_TKINFO"
	.tkinfo
        /*0018*/ 	.word	0x00000002
        /*0030*/ 	.string	""
        /*0030*/ 	.string	"ptxas"
        /*0030*/ 	.string	"Cuda compilation tools, release 13.0, V13.0.88"
        /*0030*/ 	.string	"Build cuda_13.0.r13.0/compiler.36424714_0"
        /*0030*/ 	.string	"-arch sm_100a -m 64 "



//--------------------- .note.nv.cuinfo           --------------------------
	.section	.note.nv.cuinfo,"",@"SHT_NOTE"
	.sectionflags	@"SHF_NOTE_NV_CUINFO"
        /*0018*/ 	.short	0x0002
        /*001a*/ 	.short	0x0064
        /*001c*/ 	.short	0x0082
	.zero		2


//--------------------- .nv.info                  --------------------------
	.section	.nv.info,"",@"SHT_CUDA_INFO"
	.align	4


	//----- nvinfo : EIATTR_REGCOUNT
	.align		4
        /*0000*/ 	.byte	0x04, 0x2f
        /*0002*/ 	.short	(.L_19 - .L_18)
	.align		4
.L_18:
        /*0004*/ 	.word	index@(_ZN7cutlass13device_kernelINS_4gemm6kernel13GemmUniversalIN4cute5tupleIJiiiiEEENS1_10collective13CollectiveMmaINS1_35MainloopSm100TmaUmmaWarpSpecializedILi54ELi2ELi4ENS5_IJNS4_1CILi1EEESB_SB_EEEEENS5_IJNSA_ILi64EEESE_NSA_ILi32EEEEEENS_12float_e4m3_tENS5_IJlSB_lEEESH_SI_NS4_8TiledMMAINS4_8MMA_AtomIJNS4_10MMA_TraitsINS4_19SM100_MMA_F8F6F4_SSEJSH_SH_fSE_SE_NS4_17integral_constantINS4_4UMMA5MajorELSP_0EEESQ_NSN_INSO_7ScaleInELSR_0EEESS_EEEEEENS4_6LayoutISC_NS5_IJNSA_ILi0EEESW_SW_EEEEENS5_IJNS4_10UnderscoreESZ_SZ_EEEEENS4_13SM90_TMA_LOADENS4_14ComposedLayoutINS4_7SwizzleILi1ELi4ELi3EEENS4_18smem_ptr_flag_bitsILi8EEENSV_INS5_IJNSA_ILi8EEESF_EEENS5_IJSF_SB_EEEEEEEvNS4_8identityES12_S1C_vS1D_EENS_8epilogue10collective18CollectiveEpilogueINS1F_23Sm100TmaWarpSpecializedILi1ELi1ELi32ELb0ELb0EEEJSG_NS5_IJNSV_ISE_SB_EES1K_EEESH_SI_SH_SI_NS1F_6fusion15FusionCallbacksIS1J_NS1M_17LinearCombinationISH_fSH_fLNS_15FloatRoundStyleE2EEESG_S1L_JEEENS4_5SM1004TMEM4LOAD26SM100_TMEM_LOAD_16dp32b32xES12_NS13_INS14_ILi2ELi4ELi3EEES17_NSV_INS5_IJS18_SE_EEENS5_IJSE_SB_EEEEEEENS4_39AutoVectorizingCopyWithAssumedAlignmentILi128EEENS4_14SM90_TMA_STOREES20_S22_S22_EEEvvEEEEvNT_6ParamsE)
        /*0008*/ 	.word	0x00000078


	//----- nvinfo : EIATTR_FRAME_SIZE
	.align		4
.L_19:
        /*000c*/ 	.byte	0x04, 0x11
        /*000e*/ 	.short	(.L_21 - .L_20)
	.align		4
.L_20:
        /*0010*/ 	.word	index@($__internal_2_$__cuda_sm10x_tcgen05_guardrail_trap_unallocated_columns_being_dealloced)
        /*0014*/ 	.word	0x00000000


	//----- nvinfo : EIATTR_FRAME_SIZE
	.align		4
.L_21:
        /*0018*/ 	.byte	0x04, 0x11
        /*001a*/ 	.short	(.L_23 - .L_22)
	.align		4
.L_22:
        /*001c*/ 	.word	index@($__internal_1_$__cuda_sm10x_tcgen05_guardrail_trap_phase_invalid_during_alloc)
        /*0020*/ 	.word	0x00000000


	//----- nvinfo : EIATTR_FRAME_SIZE
	.align		4
.L_23:
        /*0024*/ 	.byte	0x04, 0x11
        /*0026*/ 	.short	(.L_25 - .L_24)
	.align		4
.L_24:
        /*0028*/ 	.word	index@($__internal_0_$__cuda_sm10x_tcgen05_guardrail_trap_col_being_dealloced_not_returned_by_alloc)
        /*002c*/ 	.word	0x00000000


	//----- nvinfo : EIATTR_FRAME_SIZE
	.align		4
.L_25:
        /*0030*/ 	.byte	0x04, 0x11
        /*0032*/ 	.short	(.L_27 - .L_26)
	.align		4
.L_26:
        /*0034*/ 	.word	index@(_ZN7cutlass13device_kernelINS_4gemm6kernel13GemmUniversalIN4cute5tupleIJiiiiEEENS1_10collective13CollectiveMmaINS1_35MainloopSm100TmaUmmaWarpSpecializedILi54ELi2ELi4ENS5_IJNS4_1CILi1EEESB_SB_EEEEENS5_IJNSA_ILi64EEESE_NSA_ILi32EEEEEENS_12float_e4m3_tENS5_IJlSB_lEEESH_SI_NS4_8TiledMMAINS4_8MMA_AtomIJNS4_10MMA_TraitsINS4_19SM100_MMA_F8F6F4_SSEJSH_SH_fSE_SE_NS4_17integral_constantINS4_4UMMA5MajorELSP_0EEESQ_NSN_INSO_7ScaleInELSR_0EEESS_EEEEEENS4_6LayoutISC_NS5_IJNSA_ILi0EEESW_SW_EEEEENS5_IJNS4_10UnderscoreESZ_SZ_EEEEENS4_13SM90_TMA_LOADENS4_14ComposedLayoutINS4_7SwizzleILi1ELi4ELi3EEENS4_18smem_ptr_flag_bitsILi8EEENSV_INS5_IJNSA_ILi8EEESF_EEENS5_IJSF_SB_EEEEEEEvNS4_8identityES12_S1C_vS1D_EENS_8epilogue10collective18CollectiveEpilogueINS1F_23Sm100TmaWarpSpecializedILi1ELi1ELi32ELb0ELb0EEEJSG_NS5_IJNSV_ISE_SB_EES1K_EEESH_SI_SH_SI_NS1F_6fusion15FusionCallbacksIS1J_NS1M_17LinearCombinationISH_fSH_fLNS_15FloatRoundStyleE2EEESG_S1L_JEEENS4_5SM1004TMEM4LOAD26SM100_TMEM_LOAD_16dp32b32xES12_NS13_INS14_ILi2ELi4ELi3EEES17_NSV_INS5_IJS18_SE_EEENS5_IJSE_SB_EEEEEEENS4_39AutoVectorizingCopyWithAssumedAlignmentILi128EEENS4_14SM90_TMA_STOREES20_S22_S22_EEEvvEEEEvNT_6ParamsE)
        /*0038*/ 	.word	0x00000000


	//----- nvinfo : EIATTR_MIN_STACK_SIZE
	.align		4
.L_27:
        /*003c*/ 	.byte	0x04, 0x12
        /*003e*/ 	.short	(.L_29 - .L_28)
	.align		4
.L_28:
        /*0040*/ 	.word	index@(_ZN7cutlass13device_kernelINS_4gemm6kernel13GemmUniversalIN4cute5tupleIJiiiiEEENS1_10collective13CollectiveMmaINS1_35MainloopSm100TmaUmmaWarpSpecializedILi54ELi2ELi4ENS5_IJNS4_1CILi1EEESB_SB_EEEEENS5_IJNSA_ILi64EEESE_NSA_ILi32EEEEEENS_12float_e4m3_tENS5_IJlSB_lEEESH_SI_NS4_8TiledMMAINS4_8MMA_AtomIJNS4_10MMA_TraitsINS4_19SM100_MMA_F8F6F4_SSEJSH_SH_fSE_SE_NS4_17integral_constantINS4_4UMMA5MajorELSP_0EEESQ_NSN_INSO_7ScaleInELSR_0EEESS_EEEEEENS4_6LayoutISC_NS5_IJNSA_ILi0EEESW_SW_EEEEENS5_IJNS4_10UnderscoreESZ_SZ_EEEEENS4_13SM90_TMA_LOADENS4_14ComposedLayoutINS4_7SwizzleILi1ELi4ELi3EEENS4_18smem_ptr_flag_bitsILi8EEENSV_INS5_IJNSA_ILi8EEESF_EEENS5_IJSF_SB_EEEEEEEvNS4_8identityES12_S1C_vS1D_EENS_8epilogue10collective18CollectiveEpilogueINS1F_23Sm100TmaWarpSpecializedILi1ELi1ELi32ELb0ELb0EEEJSG_NS5_IJNSV_ISE_SB_EES1K_EEESH_SI_SH_SI_NS1F_6fusion15FusionCallbacksIS1J_NS1M_17LinearCombinationISH_fSH_fLNS_15FloatRoundStyleE2EEESG_S1L_JEEENS4_5SM1004TMEM4LOAD26SM100_TMEM_LOAD_16dp32b32xES12_NS13_INS14_ILi2ELi4ELi3EEES17_NSV_INS5_IJS18_SE_EEENS5_IJSE_SB_EEEEEEENS4_39AutoVectorizingCopyWithAssumedAlignmentILi128EEENS4_14SM90_TMA_STOREES20_S22_S22_EEEvvEEEEvNT_6ParamsE)
        /*0044*/ 	.word	0x00000000
.L_29:


//--------------------- .nv.compat                --------------------------
	.section	.nv.compat,"",@"SHT_CUDA_COMPAT_INFO"
	.align	4
        /*0000*/ 	.byte	0x02, 0x09, 0x01, 0x00, 0x02, 0x02, 0x02, 0x00, 0x02, 0x05, 0x05, 0x00, 0x03, 0x07, 0x01, 0x01
        /*0010*/ 	.byte	0x02, 0x03, 0x01, 0x00, 0x02, 0x06, 0x01, 0x00, 0x04, 0x0b, 0x08, 0x00, 0x09, 0x00, 0x00, 0x00
        /*0020*/ 	.byte	0x00, 0x00, 0x00, 0x00


//--------------------- .nv.info._ZN7cutlass13device_kernelINS_4gemm6kernel13GemmUniversalIN4cute5tupleIJiiiiEEENS1_10collective13CollectiveMmaINS1_35MainloopSm100TmaUmmaWarpSpecializedILi54ELi2ELi4ENS5_IJNS4_1CILi1EEESB_SB_EEEEENS5_IJNSA_ILi64EEESE_NSA_ILi32EEEEEENS_12float_e4m3_tENS5_IJlSB_lEEESH_SI_NS4_8TiledMMAINS4_8MMA_AtomIJNS4_10MMA_TraitsINS4_19SM100_MMA_F8F6F4_SSEJSH_SH_fSE_SE_NS4_17integral_constantINS4_4UMMA5MajorELSP_0EEESQ_NSN_INSO_7ScaleInELSR_0EEESS_EEEEEENS4_6LayoutISC_NS5_IJNSA_ILi0EEESW_SW_EEEEENS5_IJNS4_10UnderscoreESZ_SZ_EEEEENS4_13SM90_TMA_LOADENS4_14ComposedLayoutINS4_7SwizzleILi1ELi4ELi3EEENS4_18smem_ptr_flag_bitsILi8EEENSV_INS5_IJNSA_ILi8EEESF_EEENS5_IJSF_SB_EEEEEEEvNS4_8identityES12_S1C_vS1D_EENS_8epilogue10collective18CollectiveEpilogueINS1F_23Sm100TmaWarpSpecializedILi1ELi1ELi32ELb0ELb0EEEJSG_NS5_IJNSV_ISE_SB_EES1K_EEESH_SI_SH_SI_NS1F_6fusion15FusionCallbacksIS1J_NS1M_17LinearCombinationISH_fSH_fLNS_15FloatRoundStyleE2EEESG_S1L_JEEENS4_5SM1004TMEM4LOAD26SM100_TMEM_LOAD_16dp32b32xES12_NS13_INS14_ILi2ELi4ELi3EEES17_NSV_INS5_IJS18_SE_EEENS5_IJSE_SB_EEEEEEENS4_39AutoVectorizingCopyWithAssumedAlignmentILi128EEENS4_14SM90_TMA_STOREES20_S22_S22_EEEvvEEEEvNT_6ParamsE --------------------------
	.section	.nv.info._ZN7cutlass13device_kernelINS_4gemm6kernel13GemmUniversalIN4cute5tupleIJiiiiEEENS1_10collective13CollectiveMmaINS1_35MainloopSm100TmaUmmaWarpSpecializedILi54ELi2ELi4ENS5_IJNS4_1CILi1EEESB_SB_EEEEENS5_IJNSA_ILi64EEESE_NSA_ILi32EEEEEENS_12float_e4m3_tENS5_IJlSB_lEEESH_SI_NS4_8TiledMMAINS4_8MMA_AtomIJNS4_10MMA_TraitsINS4_19SM100_MMA_F8F6F4_SSEJSH_SH_fSE_SE_NS4_17integral_constantINS4_4UMMA5MajorELSP_0EEESQ_NSN_INSO_7ScaleInELSR_0EEESS_EEEEEENS4_6LayoutISC_NS5_IJNSA_ILi0EEESW_SW_EEEEENS5_IJNS4_10UnderscoreESZ_SZ_EEEEENS4_13SM90_TMA_LOADENS4_14ComposedLayoutINS4_7SwizzleILi1ELi4ELi3EEENS4_18smem_ptr_flag_bitsILi8EEENSV_INS5_IJNSA_ILi8EEESF_EEENS5_IJSF_SB_EEEEEEEvNS4_8identityES12_S1C_vS1D_EENS_8epilogue10collective18CollectiveEpilogueINS1F_23Sm100TmaWarpSpecializedILi1ELi1ELi32ELb0ELb0EEEJSG_NS5_IJNSV_ISE_SB_EES1K_EEESH_SI_SH_SI_NS1F_6fusion15FusionCallbacksIS1J_NS1M_17LinearCombinationISH_fSH_fLNS_15FloatRoundStyleE2EEESG_S1L_JEEENS4_5SM1004TMEM4LOAD26SM100_TMEM_LOAD_16dp32b32xES12_NS13_INS14_ILi2ELi4ELi3EEES17_NSV_INS5_IJS18_SE_EEENS5_IJSE_SB_EEEEEEENS4_39AutoVectorizingCopyWithAssumedAlignmentILi128EEENS4_14SM90_TMA_STOREES20_S22_S22_EEEvvEEEEvNT_6ParamsE,"",@"SHT_CUDA_INFO"
	.sectionflags	@""
	.align	4


	//----- nvinfo : EIATTR_CUDA_API_VERSION
	.align		4
        /*0000*/ 	.byte	0x04, 0x37
        /*0002*/ 	.short	(.L_31 - .L_30)
.L_30:
        /*0004*/ 	.word	0x00000082


	//----- nvinfo : EIATTR_KPARAM_INFO
	.align		4
.L_31:
        /*0008*/ 	.byte	0x04, 0x17
        /*000a*/ 	.short	(.L_33 - .L_32)
.L_32:
        /*000c*/ 	.word	0x00000000
        /*0010*/ 	.short	0x0000
        /*0012*/ 	.short	0x0000
        /*0014*/ 	.byte	0x00, 0xf0, 0x01, 0x20


	//----- nvinfo : EIATTR_AT_ENTRY_FRAGMENTS
	.align		4
.L_33:
        /*0018*/ 	.byte	0x04, 0x4f
        /*001a*/ 	.short	(.L_35 - .L_34)


	//   ....[0]....
.L_34:
        /*001c*/ 	.word	0x00000006


	//----- nvinfo : EIATTR_RESERVED_SMEM_USED
	.align		4
.L_35:
        /*0020*/ 	.byte	0x01, 0x41
	.zero		2


	//----- nvinfo : EIATTR_SPARSE_MMA_MASK
	.align		4
        /*0024*/ 	.byte	0x03, 0x50
        /*0026*/ 	.short	0x0000


	//----- nvinfo : EIATTR_TCGEN05_1CTA_USED
	.align		4
        /*0028*/ 	.byte	0x01, 0x51
	.zero		2


	//----- nvinfo : EIATTR_MAXREG_COUNT
	.align		4
        /*002c*/ 	.byte	0x03, 0x1b
        /*002e*/ 	.short	0x00ff


	//----- nvinfo : EIATTR_NUM_BARRIERS
	.align		4
        /*0030*/ 	.byte	0x02, 0x4c
        /*0032*/ 	.byte	0x07
	.zero		1


	//----- nvinfo : EIATTR_EXTERNS
	.align		4
        /*0034*/ 	.byte	0x04, 0x0f
        /*0036*/ 	.short	(.L_37 - .L_36)


	//   ....[0]....
	.align		4
.L_36:
        /*0038*/ 	.word	index@(__assertfail)


	//----- nvinfo : EIATTR_MERCURY_ISA_VERSION
	.align		4
.L_37:
        /*003c*/ 	.byte	0x03, 0x5f
        /*003e*/ 	.short	0x0101


	//----- nvinfo : EIATTR_INT_WARP_WIDE_INSTR_OFFSETS
	.align		4
        /*0040*/ 	.byte	0x04, 0x31
        /*0042*/ 	.short	(.L_39 - .L_38)


	//   ....[0]....
.L_38:
        /*0044*/ 	.word	0x000023d0


	//   ....[1]....
        /*0048*/ 	.word	0x00005950


	//   ....[2]....
        /*004c*/ 	.word	0x00005970


	//   ....[3]....
        /*0050*/ 	.word	0x000059a0


	//   ....[4]....
        /*0054*/ 	.word	0x000063b0


	//   ....[5]....
        /*0058*/ 	.word	0x000064a0


	//----- nvinfo : EIATTR_COOP_GROUP_MASK_REGIDS
	.align		4
.L_39:
        /*005c*/ 	.byte	0x04, 0x29
        /*005e*/ 	.short	(.L_41 - .L_40)


	//   ....[0]....
.L_40:
        /*0060*/ 	.word	0xffffffff


	//   ....[1]....
        /*0064*/ 	.word	0xffffffff


	//   ....[2]....
        /*0068*/ 	.word	0xffffffff


	//   ....[3]....
        /*006c*/ 	.word	0xffffffff


	//   ....[4]....
        /*0070*/ 	.word	0xffffffff


	//   ....[5]....
        /*0074*/ 	.word	0xffffffff


	//   ....[6]....
        /*0078*/ 	.word	0xffffffff


	//   ....[7]....
        /*007c*/ 	.word	0xffffffff


	//   ....[8]....
        /*0080*/ 	.word	0xffffffff


	//   ....[9]....
        /*0084*/ 	.word	0xffffffff


	//   ....[10]....
        /*0088*/ 	.word	0xffffffff


	//   ....[11]....
        /*008c*/ 	.word	0xffffffff


	//   ....[12]....
        /*0090*/ 	.word	0xffffffff


	//----- nvinfo : EIATTR_COOP_GROUP_INSTR_OFFSETS
	.align		4
.L_41:
        /*0094*/ 	.byte	0x04, 0x28
        /*0096*/ 	.short	(.L_43 - .L_42)


	//   ....[0]....
.L_42:
        /*0098*/ 	.word	0x00000090


	//   ....[1]....
        /*009c*/ 	.word	0x000004d0


	//   ....[2]....
        /*00a0*/ 	.word	0x00000cb0


	//   ....[3]....
        /*00a4*/ 	.word	0x00000df0


	//   ....[4]....
        /*00a8*/ 	.word	0x00000ef0


	//   ....[5]....
        /*00ac*/ 	.word	0x00001060


	//   ....[6]....
        /*00b0*/ 	.word	0x00001200


	//   ....[7]....
        /*00b4*/ 	.word	0x000022b0


	//   ....[8]....
        /*00b8*/ 	.word	0x00004cb0


	//   ....[9]....
        /*00bc*/ 	.word	0x00004ec0


	//   ....[10]....
        /*00c0*/ 	.word	0x00004ef0


	//   ....[11]....
        /*00c4*/ 	.word	0x00005830


	//   ....[12]....
        /*00c8*/ 	.word	0x00005a60


	//----- nvinfo : EIATTR_VRC_CTA_INIT_COUNT
	.align		4
.L_43:
        /*00cc*/ 	.byte	0x02, 0x4a
        /*00ce*/ 	.byte	0x80
	.zero		1


	//----- nvinfo : EIATTR_SYSCALL_OFFSETS
	.align		4
        /*00d0*/ 	.byte	0x04, 0x46
        /*00d2*/ 	.short	(.L_45 - .L_44)


	//   ....[0]....
.L_44:
        /*00d4*/ 	.word	0x00006ec0


	//   ....[1]....
        /*00d8*/ 	.word	0x00007000


	//   ....[2]....
        /*00dc*/ 	.word	0x00007760


	//----- nvinfo : EIATTR_MBARRIER_INSTR_OFFSETS
	.align		4
.L_45:
        /*00e0*/ 	.byte	0x04, 0x39
        /*00e2*/ 	.short	(.L_47 - .L_46)


	//   ....[0]....
.L_46:
        /*00e4*/ 	.word	0x000005d0
        /*00e8*/ 	.word	0x000000ff
        /*00ec*/ 	.word	0x00000000
        /*00f0*/ 	.short	0x0100
        /*00f2*/ 	.byte	0x05
	.zero		1


	//   ....[1]....
        /*00f4*/ 	.word	0x000005e0
        /*00f8*/ 	.word	0x000000ff
        /*00fc*/ 	.word	0x000001b0
        /*0100*/ 	.short	0x0100
        /*0102*/ 	.byte	0x05
	.zero		1


	//   ....[2]....
        /*0104*/ 	.word	0x000005f0
        /*0108*/ 	.word	0x000000ff
        /*010c*/ 	.word	0x00000008
        /*0110*/ 	.short	0x0100
        /*0112*/ 	.byte	0x05
	.zero		1


	//   ....[3]....
        /*0114*/ 	.word	0x00000600
        /*0118*/ 	.word	0x000000ff
        /*011c*/ 	.word	0x000001b8
        /*0120*/ 	.short	0x0100
        /*0122*/ 	.byte	0x05
	.zero		1


	//   ....[4]....
        /*0124*/ 	.word	0x00000610
        /*0128*/ 	.word	0x000000ff
        /*012c*/ 	.word	0x00000010
        /*0130*/ 	.short	0x0100
        /*0132*/ 	.byte	0x05
	.zero		1


	//   ....[5]....
        /*0134*/ 	.word	0x00000620
        /*0138*/ 	.word	0x000000ff
        /*013c*/ 	.word	0x000001c0
        /*0140*/ 	.short	0x0100
        /*0142*/ 	.byte	0x05
	.zero		1


	//   ....[6]....
        /*0144*/ 	.word	0x00000630
        /*0148*/ 	.word	0x000000ff
        /*014c*/ 	.word	0x00000018
        /*0150*/ 	.short	0x0100
        /*0152*/ 	.byte	0x05
	.zero		1


	//   ....[7]....
        /*0154*/ 	.word	0x00000640
        /*0158*/ 	.word	0x000000ff
        /*015c*/ 	.word	0x000001c8
        /*0160*/ 	.short	0x0100
        /*0162*/ 	.byte	0x05
	.zero		1


	//   ....[8]....
        /*0164*/ 	.word	0x00000650
        /*0168*/ 	.word	0x000000ff
        /*016c*/ 	.word	0x00000020
        /*0170*/ 	.short	0x0100
        /*0172*/ 	.byte	0x05
	.zero		1


	//   ....[9]....
        /*0174*/ 	.word	0x00000660
        /*0178*/ 	.word	0x000000ff
        /*017c*/ 	.word	0x000001d0
        /*0180*/ 	.short	0x0100
        /*0182*/ 	.byte	0x05
	.zero		1


	//   ....[10]....
        /*0184*/ 	.word	0x00000670
        /*0188*/ 	.word	0x000000ff
        /*018c*/ 	.word	0x00000028
        /*0190*/ 	.short	0x0100
        /*0192*/ 	.byte	0x05
	.zero		1


	//   ....[11]....
        /*0194*/ 	.word	0x00000680
        /*0198*/ 	.word	0x000000ff
        /*019c*/ 	.word	0x000001d8
        /*01a0*/ 	.short	0x0100
        /*01a2*/ 	.byte	0x05
	.zero		1


	//   ....[12]....
        /*01a4*/ 	.word	0x00000690
        /*01a8*/ 	.word	0x000000ff
        /*01ac*/ 	.word	0x00000030
        /*01b0*/ 	.short	0x0100
        /*01b2*/ 	.byte	0x05
	.zero		1


	//   ....[13]....
        /*01b4*/ 	.word	0x000006a0
        /*01b8*/ 	.word	0x000000ff
        /*01bc*/ 	.word	0x000001e0
        /*01c0*/ 	.short	0x0100
        /*01c2*/ 	.byte	0x05
	.zero		1


	//   ....[14]....
        /*01c4*/ 	.word	0x000006b0
        /*01c8*/ 	.word	0x000000ff
        /*01cc*/ 	.word	0x00000038
        /*01d0*/ 	.short	0x0100
        /*01d2*/ 	.byte	0x05
	.zero		1


	//   ....[15]....
        /*01d4*/ 	.word	0x000006c0
        /*01d8*/ 	.word	0x000000ff
        /*01dc*/ 	.word	0x000001e8
        /*01e0*/ 	.short	0x0100
        /*01e2*/ 	.byte	0x05
	.zero		1


	//   ....[16]....
        /*01e4*/ 	.word	0x000006d0
        /*01e8*/ 	.word	0x000000ff
        /*01ec*/ 	.word	0x00000040
        /*01f0*/ 	.short	0x0100
        /*01f2*/ 	.byte	0x05
	.zero		1


	//   ....[17]....
        /*01f4*/ 	.word	0x000006e0
        /*01f8*/ 	.word	0x000000ff
        /*01fc*/ 	.word	0x000001f0
        /*0200*/ 	.short	0x0100
        /*0202*/ 	.byte	0x05
	.zero		1


	//   ....[18]....
        /*0204*/ 	.word	0x000006f0
        /*0208*/ 	.word	0x000000ff
        /*020c*/ 	.word	0x00000048
        /*0210*/ 	.short	0x0100
        /*0212*/ 	.byte	0x05
	.zero		1


	//   ....[19]....
        /*0214*/ 	.word	0x00000700
        /*0218*/ 	.word	0x000000ff
        /*021c*/ 	.word	0x000001f8
        /*0220*/ 	.short	0x0100
        /*0222*/ 	.byte	0x05
	.zero		1


	//   ....[20]....
        /*0224*/ 	.word	0x00000710
        /*0228*/ 	.word	0x000000ff
        /*022c*/ 	.word	0x00000050
        /*0230*/ 	.short	0x0100
        /*0232*/ 	.byte	0x05
	.zero		1


	//   ....[21]....
        /*0234*/ 	.word	0x00000720
        /*0238*/ 	.word	0x000000ff
        /*023c*/ 	.word	0x00000200
        /*0240*/ 	.short	0x0100
        /*0242*/ 	.byte	0x05
	.zero		1


	//   ....[22]....
        /*0244*/ 	.word	0x00000730
        /*0248*/ 	.word	0x000000ff
        /*024c*/ 	.word	0x00000058
        /*0250*/ 	.short	0x0100
        /*0252*/ 	.byte	0x05
	.zero		1


	//   ....[23]....
        /*0254*/ 	.word	0x00000740
        /*0258*/ 	.word	0x000000ff
        /*025c*/ 	.word	0x00000208
        /*0260*/ 	.short	0x0100
        /*0262*/ 	.byte	0x05
	.zero		1


	//   ....[24]....
        /*0264*/ 	.word	0x00000750
        /*0268*/ 	.word	0x000000ff
        /*026c*/ 	.word	0x00000060
        /*0270*/ 	.short	0x0100
        /*0272*/ 	.byte	0x05
	.zero		1


	//   ....[25]....
        /*0274*/ 	.word	0x00000760
        /*0278*/ 	.word	0x000000ff
        /*027c*/ 	.word	0x00000210
        /*0280*/ 	.short	0x0100
        /*0282*/ 	.byte	0x05
	.zero		1


	//   ....[26]....
        /*0284*/ 	.word	0x00000770
        /*0288*/ 	.word	0x000000ff
        /*028c*/ 	.word	0x00000068
        /*0290*/ 	.short	0x0100
        /*0292*/ 	.byte	0x05
	.zero		1


	//   ....[27]....
        /*0294*/ 	.word	0x00000780
        /*0298*/ 	.word	0x000000ff
        /*029c*/ 	.word	0x00000218
        /*02a0*/ 	.short	0x0100
        /*02a2*/ 	.byte	0x05
	.zero		1


	//   ....[28]....
        /*02a4*/ 	.word	0x00000790
        /*02a8*/ 	.word	0x000000ff
        /*02ac*/ 	.word	0x00000070
        /*02b0*/ 	.short	0x0100
        /*02b2*/ 	.byte	0x05
	.zero		1


	//   ....[29]....
        /*02b4*/ 	.word	0x000007a0
        /*02b8*/ 	.word	0x000000ff
        /*02bc*/ 	.word	0x00000220
        /*02c0*/ 	.short	0x0100
        /*02c2*/ 	.byte	0x05
	.zero		1


	//   ....[30]....
        /*02c4*/ 	.word	0x000007b0
        /*02c8*/ 	.word	0x000000ff
        /*02cc*/ 	.word	0x00000078
        /*02d0*/ 	.short	0x0100
        /*02d2*/ 	.byte	0x05
	.zero		1


	//   ....[31]....
        /*02d4*/ 	.word	0x000007c0
        /*02d8*/ 	.word	0x000000ff
        /*02dc*/ 	.word	0x00000228
        /*02e0*/ 	.short	0x0100
        /*02e2*/ 	.byte	0x05
	.zero		1


	//   ....[32]....
        /*02e4*/ 	.word	0x000007d0
        /*02e8*/ 	.word	0x000000ff
        /*02ec*/ 	.word	0x00000080
        /*02f0*/ 	.short	0x0100
        /*02f2*/ 	.byte	0x05
	.zero		1


	//   ....[33]....
        /*02f4*/ 	.word	0x000007e0
        /*02f8*/ 	.word	0x000000ff
        /*02fc*/ 	.word	0x00000230
        /*0300*/ 	.short	0x0100
        /*0302*/ 	.byte	0x05
	.zero		1


	//   ....[34]....
        /*0304*/ 	.word	0x000007f0
        /*0308*/ 	.word	0x000000ff
        /*030c*/ 	.word	0x00000088
        /*0310*/ 	.short	0x0100
        /*0312*/ 	.byte	0x05
	.zero		1


	//   ....[35]....
        /*0314*/ 	.word	0x00000800
        /*0318*/ 	.word	0x000000ff
        /*031c*/ 	.word	0x00000238
        /*0320*/ 	.short	0x0100
        /*0322*/ 	.byte	0x05
	.zero		1


	//   ....[36]....
        /*0324*/ 	.word	0x00000810
        /*0328*/ 	.word	0x000000ff
        /*032c*/ 	.word	0x00000090
        /*0330*/ 	.short	0x0100
        /*0332*/ 	.byte	0x05
	.zero		1


	//   ....[37]....
        /*0334*/ 	.word	0x00000820
        /*0338*/ 	.word	0x000000ff
        /*033c*/ 	.word	0x00000240
        /*0340*/ 	.short	0x0100
        /*0342*/ 	.byte	0x05
	.zero		1


	//   ....[38]....
        /*0344*/ 	.word	0x00000830
        /*0348*/ 	.word	0x000000ff
        /*034c*/ 	.word	0x00000098
        /*0350*/ 	.short	0x0100
        /*0352*/ 	.byte	0x05
	.zero		1


	//   ....[39]....
        /*0354*/ 	.word	0x00000840
        /*0358*/ 	.word	0x000000ff
        /*035c*/ 	.word	0x00000248
        /*0360*/ 	.short	0x0100
        /*0362*/ 	.byte	0x05
	.zero		1


	//   ....[40]....
        /*0364*/ 	.word	0x00000850
        /*0368*/ 	.word	0x000000ff
        /*036c*/ 	.word	0x000000a0
        /*0370*/ 	.short	0x0100
        /*0372*/ 	.byte	0x05
	.zero		1


	//   ....[41]....
        /*0374*/ 	.word	0x00000860
        /*0378*/ 	.word	0x000000ff
        /*037c*/ 	.word	0x00000250
        /*0380*/ 	.short	0x0100
        /*0382*/ 	.byte	0x05
	.zero		1


	//   ....[42]....
        /*0384*/ 	.word	0x00000870
        /*0388*/ 	.word	0x000000ff
        /*038c*/ 	.word	0x000000a8
        /*0390*/ 	.short	0x0100
        /*0392*/ 	.byte	0x05
	.zero		1


	//   ....[43]....
        /*0394*/ 	.word	0x00000880
        /*0398*/ 	.word	0x000000ff
        /*039c*/ 	.word	0x00000258
        /*03a0*/ 	.short	0x0100
        /*03a2*/ 	.byte	0x05
	.zero		1


	//   ....[44]....
        /*03a4*/ 	.word	0x00000890
        /*03a8*/ 	.word	0x000000ff
        /*03ac*/ 	.word	0x000000b0
        /*03b0*/ 	.short	0x0100
        /*03b2*/ 	.byte	0x05
	.zero		1


	//   ....[45]....
        /*03b4*/ 	.word	0x000008a0
        /*03b8*/ 	.word	0x000000ff
        /*03bc*/ 	.word	0x00000260
        /*03c0*/ 	.short	0x0100
        /*03c2*/ 	.byte	0x05
	.zero		1


	//   ....[46]....
        /*03c4*/ 	.word	0x000008b0
        /*03c8*/ 	.word	0x000000ff
        /*03cc*/ 	.word	0x000000b8
        /*03d0*/ 	.short	0x0100
        /*03d2*/ 	.byte	0x05
	.zero		1


	//   ....[47]....
        /*03d4*/ 	.word	0x000008c0
        /*03d8*/ 	.word	0x000000ff
        /*03dc*/ 	.word	0x00000268
        /*03e0*/ 	.short	0x0100
        /*03e2*/ 	.byte	0x05
	.zero		1


	//   ....[48]....
        /*03e4*/ 	.word	0x000008d0
        /*03e8*/ 	.word	0x000000ff
        /*03ec*/ 	.word	0x000000c0
        /*03f0*/ 	.short	0x0100
        /*03f2*/ 	.byte	0x05
	.zero		1


	//   ....[49]....
        /*03f4*/ 	.word	0x000008e0
        /*03f8*/ 	.word	0x000000ff
        /*03fc*/ 	.word	0x00000270
        /*0400*/ 	.short	0x0100
        /*0402*/ 	.byte	0x05
	.zero		1


	//   ....[50]....
        /*0404*/ 	.word	0x000008f0
        /*0408*/ 	.word	0x000000ff
        /*040c*/ 	.word	0x000000c8
        /*0410*/ 	.short	0x0100
        /*0412*/ 	.byte	0x05
	.zero		1


	//   ....[51]....
        /*0414*/ 	.word	0x00000900
        /*0418*/ 	.word	0x000000ff
        /*041c*/ 	.word	0x00000278
        /*0420*/ 	.short	0x0100
        /*0422*/ 	.byte	0x05
	.zero		1


	//   ....[52]....
        /*0424*/ 	.word	0x00000910
        /*0428*/ 	.word	0x000000ff
        /*042c*/ 	.word	0x000000d0
        /*0430*/ 	.short	0x0100
        /*0432*/ 	.byte	0x05
	.zero		1


	//   ....[53]....
        /*0434*/ 	.word	0x00000920
        /*0438*/ 	.word	0x000000ff
        /*043c*/ 	.word	0x00000280
        /*0440*/ 	.short	0x0100
        /*0442*/ 	.byte	0x05
	.zero		1


	//   ....[54]....
        /*0444*/ 	.word	0x00000930
        /*0448*/ 	.word	0x000000ff
        /*044c*/ 	.word	0x000000d8
        /*0450*/ 	.short	0x0100
        /*0452*/ 	.byte	0x05
	.zero		1


	//   ....[55]....
        /*0454*/ 	.word	0x00000940
        /*0458*/ 	.word	0x000000ff
        /*045c*/ 	.word	0x00000288
        /*0460*/ 	.short	0x0100
        /*0462*/ 	.byte	0x05
	.zero		1


	//   ....[56]....
        /*0464*/ 	.word	0x00000950
        /*0468*/ 	.word	0x000000ff
        /*046c*/ 	.word	0x000000e0
        /*0470*/ 	.short	0x0100
        /*0472*/ 	.byte	0x05
	.zero		1


	//   ....[57]....
        /*0474*/ 	.word	0x00000960
        /*0478*/ 	.word	0x000000ff
        /*047c*/ 	.word	0x00000290
        /*0480*/ 	.short	0x0100
        /*0482*/ 	.byte	0x05
	.zero		1


	//   ....[58]....
        /*0484*/ 	.word	0x00000970
        /*0488*/ 	.word	0x000000ff
        /*048c*/ 	.word	0x000000e8
        /*0490*/ 	.short	0x0100
        /*0492*/ 	.byte	0x05
	.zero		1


	//   ....[59]....
        /*0494*/ 	.word	0x00000980
        /*0498*/ 	.word	0x000000ff
        /*049c*/ 	.word	0x00000298
        /*04a0*/ 	.short	0x0100
        /*04a2*/ 	.byte	0x05
	.zero		1


	//   ....[60]....
        /*04a4*/ 	.word	0x00000990
        /*04a8*/ 	.word	0x000000ff
        /*04ac*/ 	.word	0x000000f0
        /*04b0*/ 	.short	0x0100
        /*04b2*/ 	.byte	0x05
	.zero		1


	//   ....[61]....
        /*04b4*/ 	.word	0x000009a0
        /*04b8*/ 	.word	0x000000ff
        /*04bc*/ 	.word	0x000002a0
        /*04c0*/ 	.short	0x0100
        /*04c2*/ 	.byte	0x05
	.zero		1


	//   ....[62]....
        /*04c4*/ 	.word	0x000009b0
        /*04c8*/ 	.word	0x000000ff
        /*04cc*/ 	.word	0x000000f8
        /*04d0*/ 	.short	0x0100
        /*04d2*/ 	.byte	0x05
	.zero		1


	//   ....[63]....
        /*04d4*/ 	.word	0x000009c0
        /*04d8*/ 	.word	0x000000ff
        /*04dc*/ 	.word	0x000002a8
        /*04e0*/ 	.short	0x0100
        /*04e2*/ 	.byte	0x05
	.zero		1


	//   ....[64]....
        /*04e4*/ 	.word	0x000009d0
        /*04e8*/ 	.word	0x000000ff
        /*04ec*/ 	.word	0x00000100
        /*04f0*/ 	.short	0x0100
        /*04f2*/ 	.byte	0x05
	.zero		1


	//   ....[65]....
        /*04f4*/ 	.word	0x000009e0
        /*04f8*/ 	.word	0x000000ff
        /*04fc*/ 	.word	0x000002b0
        /*0500*/ 	.short	0x0100
        /*0502*/ 	.byte	0x05
	.zero		1


	//   ....[66]....
        /*0504*/ 	.word	0x000009f0
        /*0508*/ 	.word	0x000000ff
        /*050c*/ 	.word	0x00000108
        /*0510*/ 	.short	0x0100
        /*0512*/ 	.byte	0x05
	.zero		1


	//   ....[67]....
        /*0514*/ 	.word	0x00000a00
        /*0518*/ 	.word	0x000000ff
        /*051c*/ 	.word	0x000002b8
        /*0520*/ 	.short	0x0100
        /*0522*/ 	.byte	0x05
	.zero		1


	//   ....[68]....
        /*0524*/ 	.word	0x00000a10
        /*0528*/ 	.word	0x000000ff
        /*052c*/ 	.word	0x00000110
        /*0530*/ 	.short	0x0100
        /*0532*/ 	.byte	0x05
	.zero		1


	//   ....[69]....
        /*0534*/ 	.word	0x00000a20
        /*0538*/ 	.word	0x000000ff
        /*053c*/ 	.word	0x000002c0
        /*0540*/ 	.short	0x0100
        /*0542*/ 	.byte	0x05
	.zero		1


	//   ....[70]....
        /*0544*/ 	.word	0x00000a30
        /*0548*/ 	.word	0x000000ff
        /*054c*/ 	.word	0x00000118
        /*0550*/ 	.short	0x0100
        /*0552*/ 	.byte	0x05
	.zero		1


	//   ....[71]....
        /*0554*/ 	.word	0x00000a40
        /*0558*/ 	.word	0x000000ff
        /*055c*/ 	.word	0x000002c8
        /*0560*/ 	.short	0x0100
        /*0562*/ 	.byte	0x05
	.zero		1


	//   ....[72]....
        /*0564*/ 	.word	0x00000a50
        /*0568*/ 	.word	0x000000ff
        /*056c*/ 	.word	0x00000120
        /*0570*/ 	.short	0x0100
        /*0572*/ 	.byte	0x05
	.zero		1


	//   ....[73]....
        /*0574*/ 	.word	0x00000a60
        /*0578*/ 	.word	0x000000ff
        /*057c*/ 	.word	0x000002d0
        /*0580*/ 	.short	0x0100
        /*0582*/ 	.byte	0x05
	.zero		1


	//   ....[74]....
        /*0584*/ 	.word	0x00000a70
        /*0588*/ 	.word	0x000000ff
        /*058c*/ 	.word	0x00000128
        /*0590*/ 	.short	0x0100
        /*0592*/ 	.byte	0x05
	.zero		1


	//   ....[75]....
        /*0594*/ 	.word	0x00000a80
        /*0598*/ 	.word	0x000000ff
        /*059c*/ 	.word	0x000002d8
        /*05a0*/ 	.short	0x0100
        /*05a2*/ 	.byte	0x05
	.zero		1


	//   ....[76]....
        /*05a4*/ 	.word	0x00000a90
        /*05a8*/ 	.word	0x000000ff
        /*05ac*/ 	.word	0x00000130
        /*05b0*/ 	.short	0x0100
        /*05b2*/ 	.byte	0x05
	.zero		1


	//   ....[77]....
        /*05b4*/ 	.word	0x00000aa0
        /*05b8*/ 	.word	0x000000ff
        /*05bc*/ 	.word	0x000002e0
        /*05c0*/ 	.short	0x0100
        /*05c2*/ 	.byte	0x05
	.zero		1


	//   ....[78]....
        /*05c4*/ 	.word	0x00000ab0
        /*05c8*/ 	.word	0x000000ff
        /*05cc*/ 	.word	0x00000138
        /*05d0*/ 	.short	0x0100
        /*05d2*/ 	.byte	0x05
	.zero		1


	//   ....[79]....
        /*05d4*/ 	.word	0x00000ac0
        /*05d8*/ 	.word	0x000000ff
        /*05dc*/ 	.word	0x000002e8
        /*05e0*/ 	.short	0x0100
        /*05e2*/ 	.byte	0x05
	.zero		1


	//   ....[80]....
        /*05e4*/ 	.word	0x00000ad0
        /*05e8*/ 	.word	0x000000ff
        /*05ec*/ 	.word	0x00000140
        /*05f0*/ 	.short	0x0100
        /*05f2*/ 	.byte	0x05
	.zero		1


	//   ....[81]....
        /*05f4*/ 	.word	0x00000ae0
        /*05f8*/ 	.word	0x000000ff
        /*05fc*/ 	.word	0x000002f0
        /*0600*/ 	.short	0x0100
        /*0602*/ 	.byte	0x05
	.zero		1


	//   ....[82]....
        /*0604*/ 	.word	0x00000af0
        /*0608*/ 	.word	0x000000ff
        /*060c*/ 	.word	0x00000148
        /*0610*/ 	.short	0x0100
        /*0612*/ 	.byte	0x05
	.zero		1


	//   ....[83]....
        /*0614*/ 	.word	0x00000b00
        /*0618*/ 	.word	0x000000ff
        /*061c*/ 	.word	0x000002f8
        /*0620*/ 	.short	0x0100
        /*0622*/ 	.byte	0x05
	.zero		1


	//   ....[84]....
        /*0624*/ 	.word	0x00000b10
        /*0628*/ 	.word	0x000000ff
        /*062c*/ 	.word	0x00000150
        /*0630*/ 	.short	0x0100
        /*0632*/ 	.byte	0x05
	.zero		1


	//   ....[85]....
        /*0634*/ 	.word	0x00000b20
        /*0638*/ 	.word	0x000000ff
        /*063c*/ 	.word	0x00000300
        /*0640*/ 	.short	0x0100
        /*0642*/ 	.byte	0x05
	.zero		1


	//   ....[86]....
        /*0644*/ 	.word	0x00000b30
        /*0648*/ 	.word	0x000000ff
        /*064c*/ 	.word	0x00000158
        /*0650*/ 	.short	0x0100
        /*0652*/ 	.byte	0x05
	.zero		1


	//   ....[87]....
        /*0654*/ 	.word	0x00000b40
        /*0658*/ 	.word	0x000000ff
        /*065c*/ 	.word	0x00000308
        /*0660*/ 	.short	0x0100
        /*0662*/ 	.byte	0x05
	.zero		1


	//   ....[88]....
        /*0664*/ 	.word	0x00000b50
        /*0668*/ 	.word	0x000000ff
        /*066c*/ 	.word	0x00000160
        /*0670*/ 	.short	0x0100
        /*0672*/ 	.byte	0x05
	.zero		1


	//   ....[89]....
        /*0674*/ 	.word	0x00000b60
        /*0678*/ 	.word	0x000000ff
        /*067c*/ 	.word	0x00000310
        /*0680*/ 	.short	0x0100
        /*0682*/ 	.byte	0x05
	.zero		1


	//   ....[90]....
        /*0684*/ 	.word	0x00000b70
        /*0688*/ 	.word	0x000000ff
        /*068c*/ 	.word	0x00000168
        /*0690*/ 	.short	0x0100
        /*0692*/ 	.byte	0x05
	.zero		1


	//   ....[91]....
        /*0694*/ 	.word	0x00000b80
        /*0698*/ 	.word	0x000000ff
        /*069c*/ 	.word	0x00000318
        /*06a0*/ 	.short	0x0100
        /*06a2*/ 	.byte	0x05
	.zero		1


	//   ....[92]....
        /*06a4*/ 	.word	0x00000b90
        /*06a8*/ 	.word	0x000000ff
        /*06ac*/ 	.word	0x00000170
        /*06b0*/ 	.short	0x0100
        /*06b2*/ 	.byte	0x05
	.zero		1


	//   ....[93]....
        /*06b4*/ 	.word	0x00000ba0
        /*06b8*/ 	.word	0x000000ff
        /*06bc*/ 	.word	0x00000320
        /*06c0*/ 	.short	0x0100
        /*06c2*/ 	.byte	0x05
	.zero		1


	//   ....[94]....
        /*06c4*/ 	.word	0x00000bb0
        /*06c8*/ 	.word	0x000000ff
        /*06cc*/ 	.word	0x00000178
        /*06d0*/ 	.short	0x0100
        /*06d2*/ 	.byte	0x05
	.zero		1


	//   ....[95]....
        /*06d4*/ 	.word	0x00000bc0
        /*06d8*/ 	.word	0x000000ff
        /*06dc*/ 	.word	0x00000328
        /*06e0*/ 	.short	0x0100
        /*06e2*/ 	.byte	0x05
	.zero		1


	//   ....[96]....
        /*06e4*/ 	.word	0x00000bd0
        /*06e8*/ 	.word	0x000000ff
        /*06ec*/ 	.word	0x00000180
        /*06f0*/ 	.short	0x0100
        /*06f2*/ 	.byte	0x05
	.zero		1


	//   ....[97]....
        /*06f4*/ 	.word	0x00000be0
        /*06f8*/ 	.word	0x000000ff
        /*06fc*/ 	.word	0x00000330
        /*0700*/ 	.short	0x0100
        /*0702*/ 	.byte	0x05
	.zero		1


	//   ....[98]....
        /*0704*/ 	.word	0x00000bf0
        /*0708*/ 	.word	0x000000ff
        /*070c*/ 	.word	0x00000188
        /*0710*/ 	.short	0x0100
        /*0712*/ 	.byte	0x05
	.zero		1


	//   ....[99]....
        /*0714*/ 	.word	0x00000c00
        /*0718*/ 	.word	0x000000ff
        /*071c*/ 	.word	0x00000338
        /*0720*/ 	.short	0x0100
        /*0722*/ 	.byte	0x05
	.zero		1


	//   ....[100]....
        /*0724*/ 	.word	0x00000c10
        /*0728*/ 	.word	0x000000ff
        /*072c*/ 	.word	0x00000190
        /*0730*/ 	.short	0x0100
        /*0732*/ 	.byte	0x05
	.zero		1


	//   ....[101]....
        /*0734*/ 	.word	0x00000c20
        /*0738*/ 	.word	0x000000ff
        /*073c*/ 	.word	0x00000340
        /*0740*/ 	.short	0x0100
        /*0742*/ 	.byte	0x05
	.zero		1


	//   ....[102]....
        /*0744*/ 	.word	0x00000c30
        /*0748*/ 	.word	0x000000ff
        /*074c*/ 	.word	0x00000198
        /*0750*/ 	.short	0x0100
        /*0752*/ 	.byte	0x05
	.zero		1


	//   ....[103]....
        /*0754*/ 	.word	0x00000c40
        /*0758*/ 	.word	0x000000ff
        /*075c*/ 	.word	0x00000348
        /*0760*/ 	.short	0x0100
        /*0762*/ 	.byte	0x05
	.zero		1


	//   ....[104]....
        /*0764*/ 	.word	0x00000c50
        /*0768*/ 	.word	0x000000ff
        /*076c*/ 	.word	0x000001a0
        /*0770*/ 	.short	0x0100
        /*0772*/ 	.byte	0x05
	.zero		1


	//   ....[105]....
        /*0774*/ 	.word	0x00000c60
        /*0778*/ 	.word	0x000000ff
        /*077c*/ 	.word	0x00000350
        /*0780*/ 	.short	0x0100
        /*0782*/ 	.byte	0x05
	.zero		1


	//   ....[106]....
        /*0784*/ 	.word	0x00000c70
        /*0788*/ 	.word	0x000000ff
        /*078c*/ 	.word	0x000001a8
        /*0790*/ 	.short	0x0100
        /*0792*/ 	.byte	0x05
	.zero		1


	//   ....[107]....
        /*0794*/ 	.word	0x00000c80
        /*0798*/ 	.word	0x000000ff
        /*079c*/ 	.word	0x00000358
        /*07a0*/ 	.short	0x0100
        /*07a2*/ 	.byte	0x05
	.zero		1


	//   ....[108]....
        /*07a4*/ 	.word	0x00000dc0
        /*07a8*/ 	.word	0x000000ff
        /*07ac*/ 	.word	0x00000360
        /*07b0*/ 	.short	0x0100
        /*07b2*/ 	.byte	0x06
	.zero		1


	//   ....[109]....
        /*07b4*/ 	.word	0x00000dd0
        /*07b8*/ 	.word	0x000000ff
        /*07bc*/ 	.word	0x00000368
        /*07c0*/ 	.short	0x0100
        /*07c2*/ 	.byte	0x06
	.zero		1


	//   ....[110]....
        /*07c4*/ 	.word	0x00000ec0
        /*07c8*/ 	.word	0x000000ff
        /*07cc*/ 	.word	0x00000370
        /*07d0*/ 	.short	0x0100
        /*07d2*/ 	.byte	0x05
	.zero		1


	//   ....[111]....
        /*07d4*/ 	.word	0x00000ed0
        /*07d8*/ 	.word	0x000000ff
        /*07dc*/ 	.word	0x00000378
        /*07e0*/ 	.short	0x0100
        /*07e2*/ 	.byte	0x05
	.zero		1


	//   ....[112]....
        /*07e4*/ 	.word	0x00001010
        /*07e8*/ 	.word	0x000000ff
        /*07ec*/ 	.word	0x00000380
        /*07f0*/ 	.short	0x0100
        /*07f2*/ 	.byte	0x05
	.zero		1


	//   ....[113]....
        /*07f4*/ 	.word	0x00001020
        /*07f8*/ 	.word	0x000000ff
        /*07fc*/ 	.word	0x00000390
        /*0800*/ 	.short	0x0100
        /*0802*/ 	.byte	0x05
	.zero		1


	//   ....[114]....
        /*0804*/ 	.word	0x00001030
        /*0808*/ 	.word	0x000000ff
        /*080c*/ 	.word	0x00000388
        /*0810*/ 	.short	0x0100
        /*0812*/ 	.byte	0x05
	.zero		1


	//   ....[115]....
        /*0814*/ 	.word	0x00001040
        /*0818*/ 	.word	0x000000ff
        /*081c*/ 	.word	0x00000398
        /*0820*/ 	.short	0x0100
        /*0822*/ 	.byte	0x05
	.zero		1


	//   ....[116]....
        /*0824*/ 	.word	0x00001170
        /*0828*/ 	.word	0x000000ff
        /*082c*/ 	.word	0x000003a0
        /*0830*/ 	.short	0x0100
        /*0832*/ 	.byte	0x06
	.zero		1


	//   ....[117]....
        /*0834*/ 	.word	0x00001180
        /*0838*/ 	.word	0x000000ff
        /*083c*/ 	.word	0x000003c0
        /*0840*/ 	.short	0x0100
        /*0842*/ 	.byte	0x06
	.zero		1


	//   ....[118]....
        /*0844*/ 	.word	0x00001190
        /*0848*/ 	.word	0x000000ff
        /*084c*/ 	.word	0x000003a8
        /*0850*/ 	.short	0x0100
        /*0852*/ 	.byte	0x06
	.zero		1


	//   ....[119]....
        /*0854*/ 	.word	0x000011a0
        /*0858*/ 	.word	0x000000ff
        /*085c*/ 	.word	0x000003c8
        /*0860*/ 	.short	0x0100
        /*0862*/ 	.byte	0x06
	.zero		1


	//   ....[120]....
        /*0864*/ 	.word	0x000011b0
        /*0868*/ 	.word	0x000000ff
        /*086c*/ 	.word	0x000003b0
        /*0870*/ 	.short	0x0100
        /*0872*/ 	.byte	0x06
	.zero		1


	//   ....[121]....
        /*0874*/ 	.word	0x000011c0
        /*0878*/ 	.word	0x000000ff
        /*087c*/ 	.word	0x000003d0
        /*0880*/ 	.short	0x0100
        /*0882*/ 	.byte	0x06
	.zero		1


	//   ....[122]....
        /*0884*/ 	.word	0x000011d0
        /*0888*/ 	.word	0x000000ff
        /*088c*/ 	.word	0x000003b8
        /*0890*/ 	.short	0x0100
        /*0892*/ 	.byte	0x06
	.zero		1


	//   ....[123]....
        /*0894*/ 	.word	0x000011e0
        /*0898*/ 	.word	0x000000ff
        /*089c*/ 	.word	0x000003d8
        /*08a0*/ 	.short	0x0100
        /*08a2*/ 	.byte	0x06
	.zero		1


	//   ....[124]....
        /*08a4*/ 	.word	0x000012d0
        /*08a8*/ 	.word	0x000000ff
        /*08ac*/ 	.word	0x000003e0
        /*08b0*/ 	.short	0x0100
        /*08b2*/ 	.byte	0x05
	.zero		1


	//   ....[125]....
        /*08b4*/ 	.word	0x000012e0
        /*08b8*/ 	.word	0x000000ff
        /*08bc*/ 	.word	0x000003f0
        /*08c0*/ 	.short	0x0100
        /*08c2*/ 	.byte	0x05
	.zero		1


	//   ....[126]....
        /*08c4*/ 	.word	0x000012f0
        /*08c8*/ 	.word	0x000000ff
        /*08cc*/ 	.word	0x000003e8
        /*08d0*/ 	.short	0x0100
        /*08d2*/ 	.byte	0x05
	.zero		1


	//   ....[127]....
        /*08d4*/ 	.word	0x00001300
        /*08d8*/ 	.word	0x000000ff
        /*08dc*/ 	.word	0x000003f8
        /*08e0*/ 	.short	0x0100
        /*08e2*/ 	.byte	0x05
	.zero		1


	//   ....[128]....
        /*08e4*/ 	.word	0x00001bd0
        /*08e8*/ 	.word	0x00000003
        /*08ec*/ 	.word	0x000003f0
        /*08f0*/ 	.short	0x010a
        /*08f2*/ 	.byte	0xff
	.zero		1


	//   ....[129]....
        /*08f4*/ 	.word	0x00001c00
        /*08f8*/ 	.word	0x00000003
        /*08fc*/ 	.word	0x000003e0
        /*0900*/ 	.short	0x0101
        /*0902*/ 	.byte	0xff
	.zero		1


	//   ....[130]....
        /*0904*/ 	.word	0x00001cd0
        /*0908*/ 	.word	0x000000ff
        /*090c*/ 	.word	0x000001b0
        /*0910*/ 	.short	0x010a
        /*0912*/ 	.byte	0x08
	.zero		1


	//   ....[131]....
        /*0914*/ 	.word	0x00001d70
        /*0918*/ 	.word	0x000000ff
        /*091c*/ 	.word	0x000001b0
        /*0920*/ 	.short	0x010a
        /*0922*/ 	.byte	0x21
	.zero		1


	//   ....[132]....
        /*0924*/ 	.word	0x00001ed0
        /*0928*/ 	.word	0x000000ff
        /*092c*/ 	.word	0x000001b0
        /*0930*/ 	.short	0x010a
        /*0932*/ 	.byte	0x08
	.zero		1


	//   ....[133]....
        /*0934*/ 	.word	0x00001fc0
        /*0938*/ 	.word	0x000000ff
        /*093c*/ 	.word	0x00000378
        /*0940*/ 	.short	0x0101
        /*0942*/ 	.byte	0x04
	.zero		1


	//   ....[134]....
        /*0944*/ 	.word	0x00001fe0
        /*0948*/ 	.word	0x000000ff
        /*094c*/ 	.word	0x000001b0
        /*0950*/ 	.short	0x010a
        /*0952*/ 	.byte	0x08
	.zero		1


	//   ....[135]....
        /*0954*/ 	.word	0x00002060
        /*0958*/ 	.word	0x000000ff
        /*095c*/ 	.word	0x000001b0
        /*0960*/ 	.short	0x010a
        /*0962*/ 	.byte	0x11
	.zero		1


	//   ....[136]....
        /*0964*/ 	.word	0x000021c0
        /*0968*/ 	.word	0x000000ff
        /*096c*/ 	.word	0x000001b0
        /*0970*/ 	.short	0x010a
        /*0972*/ 	.byte	0x08
	.zero		1


	//   ....[137]....
        /*0974*/ 	.word	0x000022e0
        /*0978*/ 	.word	0x00000002
        /*097c*/ 	.word	0x00000380
        /*0980*/ 	.short	0x010a
        /*0982*/ 	.byte	0xff
	.zero		1


	//   ....[138]....
        /*0984*/ 	.word	0x000023a0
        /*0988*/ 	.word	0x00000002
        /*098c*/ 	.word	0x00000000
        /*0990*/ 	.short	0x0101
        /*0992*/ 	.byte	0xff
	.zero		1


	//   ....[139]....
        /*0994*/ 	.word	0x00002900
        /*0998*/ 	.word	0x000000ff
        /*099c*/ 	.word	0x00000000
        /*09a0*/ 	.short	0x010a
        /*09a2*/ 	.byte	0x05
	.zero		1


	//   ....[140]....
        /*09a4*/ 	.word	0x00002990
        /*09a8*/ 	.word	0x000000ff
        /*09ac*/ 	.word	0x00000000
        /*09b0*/ 	.short	0x010a
        /*09b2*/ 	.byte	0x05
	.zero		1


	//   ....[141]....
        /*09b4*/ 	.word	0x00002a20
        /*09b8*/ 	.word	0x000000ff
        /*09bc*/ 	.word	0x00000000
        /*09c0*/ 	.short	0x010a
        /*09c2*/ 	.byte	0x05
	.zero		1


	//   ....[142]....
        /*09c4*/ 	.word	0x00002ab0
        /*09c8*/ 	.word	0x000000ff
        /*09cc*/ 	.word	0x00000000
        /*09d0*/ 	.short	0x010a
        /*09d2*/ 	.byte	0x05
	.zero		1


	//   ....[143]....
        /*09d4*/ 	.word	0x00002b40
        /*09d8*/ 	.word	0x000000ff
        /*09dc*/ 	.word	0x00000000
        /*09e0*/ 	.short	0x010a
        /*09e2*/ 	.byte	0x05
	.zero		1


	//   ....[144]....
        /*09e4*/ 	.word	0x00002bd0
        /*09e8*/ 	.word	0x000000ff
        /*09ec*/ 	.word	0x00000000
        /*09f0*/ 	.short	0x010a
        /*09f2*/ 	.byte	0x05
	.zero		1


	//   ....[145]....
        /*09f4*/ 	.word	0x00002c60
        /*09f8*/ 	.word	0x000000ff
        /*09fc*/ 	.word	0x00000000
        /*0a00*/ 	.short	0x010a
        /*0a02*/ 	.byte	0x05
	.zero		1


	//   ....[146]....
        /*0a04*/ 	.word	0x00002cf0
        /*0a08*/ 	.word	0x000000ff
        /*0a0c*/ 	.word	0x00000000
        /*0a10*/ 	.short	0x010a
        /*0a12*/ 	.byte	0x05
	.zero		1


	//   ....[147]....
        /*0a14*/ 	.word	0x00002d80
        /*0a18*/ 	.word	0x000000ff
        /*0a1c*/ 	.word	0x00000000
        /*0a20*/ 	.short	0x010a
        /*0a22*/ 	.byte	0x05
	.zero		1


	//   ....[148]....
        /*0a24*/ 	.word	0x00002e10
        /*0a28*/ 	.word	0x000000ff
        /*0a2c*/ 	.word	0x00000000
        /*0a30*/ 	.short	0x010a
        /*0a32*/ 	.byte	0x05
	.zero		1


	//   ....[149]....
        /*0a34*/ 	.word	0x00002ea0
        /*0a38*/ 	.word	0x000000ff
        /*0a3c*/ 	.word	0x00000000
        /*0a40*/ 	.short	0x010a
        /*0a42*/ 	.byte	0x05
	.zero		1


	//   ....[150]....
        /*0a44*/ 	.word	0x00002f30
        /*0a48*/ 	.word	0x000000ff
        /*0a4c*/ 	.word	0x00000000
        /*0a50*/ 	.short	0x010a
        /*0a52*/ 	.byte	0x05
	.zero		1


	//   ....[151]....
        /*0a54*/ 	.word	0x00002fc0
        /*0a58*/ 	.word	0x000000ff
        /*0a5c*/ 	.word	0x00000000
        /*0a60*/ 	.short	0x010a
        /*0a62*/ 	.byte	0x05
	.zero		1


	//   ....[152]....
        /*0a64*/ 	.word	0x00003050
        /*0a68*/ 	.word	0x000000ff
        /*0a6c*/ 	.word	0x00000000
        /*0a70*/ 	.short	0x010a
        /*0a72*/ 	.byte	0x05
	.zero		1


	//   ....[153]....
        /*0a74*/ 	.word	0x000030e0
        /*0a78*/ 	.word	0x000000ff
        /*0a7c*/ 	.word	0x00000000
        /*0a80*/ 	.short	0x010a
        /*0a82*/ 	.byte	0x05
	.zero		1


	//   ....[154]....
        /*0a84*/ 	.word	0x00003170
        /*0a88*/ 	.word	0x000000ff
        /*0a8c*/ 	.word	0x00000000
        /*0a90*/ 	.short	0x010a
        /*0a92*/ 	.byte	0x05
	.zero		1


	//   ....[155]....
        /*0a94*/ 	.word	0x00003200
        /*0a98*/ 	.word	0x000000ff
        /*0a9c*/ 	.word	0x00000000
        /*0aa0*/ 	.short	0x010a
        /*0aa2*/ 	.byte	0x05
	.zero		1


	//   ....[156]....
        /*0aa4*/ 	.word	0x00003290
        /*0aa8*/ 	.word	0x000000ff
        /*0aac*/ 	.word	0x00000000
        /*0ab0*/ 	.short	0x010a
        /*0ab2*/ 	.byte	0x05
	.zero		1


	//   ....[157]....
        /*0ab4*/ 	.word	0x00003320
        /*0ab8*/ 	.word	0x000000ff
        /*0abc*/ 	.word	0x00000000
        /*0ac0*/ 	.short	0x010a
        /*0ac2*/ 	.byte	0x05
	.zero		1


	//   ....[158]....
        /*0ac4*/ 	.word	0x000033b0
        /*0ac8*/ 	.word	0x000000ff
        /*0acc*/ 	.word	0x00000000
        /*0ad0*/ 	.short	0x010a
        /*0ad2*/ 	.byte	0x05
	.zero		1


	//   ....[159]....
        /*0ad4*/ 	.word	0x00003440
        /*0ad8*/ 	.word	0x000000ff
        /*0adc*/ 	.word	0x00000000
        /*0ae0*/ 	.short	0x010a
        /*0ae2*/ 	.byte	0x05
	.zero		1


	//   ....[160]....
        /*0ae4*/ 	.word	0x000034d0
        /*0ae8*/ 	.word	0x000000ff
        /*0aec*/ 	.word	0x00000000
        /*0af0*/ 	.short	0x010a
        /*0af2*/ 	.byte	0x05
	.zero		1


	//   ....[161]....
        /*0af4*/ 	.word	0x00003560
        /*0af8*/ 	.word	0x000000ff
        /*0afc*/ 	.word	0x00000000
        /*0b00*/ 	.short	0x010a
        /*0b02*/ 	.byte	0x05
	.zero		1


	//   ....[162]....
        /*0b04*/ 	.word	0x000035f0
        /*0b08*/ 	.word	0x000000ff
        /*0b0c*/ 	.word	0x00000000
        /*0b10*/ 	.short	0x010a
        /*0b12*/ 	.byte	0x05
	.zero		1


	//   ....[163]....
        /*0b14*/ 	.word	0x00003680
        /*0b18*/ 	.word	0x000000ff
        /*0b1c*/ 	.word	0x00000000
        /*0b20*/ 	.short	0x010a
        /*0b22*/ 	.byte	0x05
	.zero		1


	//   ....[164]....
        /*0b24*/ 	.word	0x00003710
        /*0b28*/ 	.word	0x000000ff
        /*0b2c*/ 	.word	0x00000000
        /*0b30*/ 	.short	0x010a
        /*0b32*/ 	.byte	0x05
	.zero		1


	//   ....[165]....
        /*0b34*/ 	.word	0x000037a0
        /*0b38*/ 	.word	0x000000ff
        /*0b3c*/ 	.word	0x00000000
        /*0b40*/ 	.short	0x010a
        /*0b42*/ 	.byte	0x05
	.zero		1


	//   ....[166]....
        /*0b44*/ 	.word	0x00003830
        /*0b48*/ 	.word	0x000000ff
        /*0b4c*/ 	.word	0x00000000
        /*0b50*/ 	.short	0x010a
        /*0b52*/ 	.byte	0x05
	.zero		1


	//   ....[167]....
        /*0b54*/ 	.word	0x000038c0
        /*0b58*/ 	.word	0x000000ff
        /*0b5c*/ 	.word	0x00000000
        /*0b60*/ 	.short	0x010a
        /*0b62*/ 	.byte	0x05
	.zero		1


	//   ....[168]....
        /*0b64*/ 	.word	0x00003950
        /*0b68*/ 	.word	0x000000ff
        /*0b6c*/ 	.word	0x00000000
        /*0b70*/ 	.short	0x010a
        /*0b72*/ 	.byte	0x05
	.zero		1


	//   ....[169]....
        /*0b74*/ 	.word	0x000039e0
        /*0b78*/ 	.word	0x000000ff
        /*0b7c*/ 	.word	0x00000000
        /*0b80*/ 	.short	0x010a
        /*0b82*/ 	.byte	0x05
	.zero		1


	//   ....[170]....
        /*0b84*/ 	.word	0x00003a70
        /*0b88*/ 	.word	0x000000ff
        /*0b8c*/ 	.word	0x00000000
        /*0b90*/ 	.short	0x010a
        /*0b92*/ 	.byte	0x05
	.zero		1


	//   ....[171]....
        /*0b94*/ 	.word	0x00003b00
        /*0b98*/ 	.word	0x000000ff
        /*0b9c*/ 	.word	0x00000000
        /*0ba0*/ 	.short	0x010a
        /*0ba2*/ 	.byte	0x05
	.zero		1


	//   ....[172]....
        /*0ba4*/ 	.word	0x00003b90
        /*0ba8*/ 	.word	0x000000ff
        /*0bac*/ 	.word	0x00000000
        /*0bb0*/ 	.short	0x010a
        /*0bb2*/ 	.byte	0x05
	.zero		1


	//   ....[173]....
        /*0bb4*/ 	.word	0x00003c20
        /*0bb8*/ 	.word	0x000000ff
        /*0bbc*/ 	.word	0x00000000
        /*0bc0*/ 	.short	0x010a
        /*0bc2*/ 	.byte	0x05
	.zero		1


	//   ....[174]....
        /*0bc4*/ 	.word	0x00003cb0
        /*0bc8*/ 	.word	0x000000ff
        /*0bcc*/ 	.word	0x00000000
        /*0bd0*/ 	.short	0x010a
        /*0bd2*/ 	.byte	0x05
	.zero		1


	//   ....[175]....
        /*0bd4*/ 	.word	0x00003d40
        /*0bd8*/ 	.word	0x000000ff
        /*0bdc*/ 	.word	0x00000000
        /*0be0*/ 	.short	0x010a
        /*0be2*/ 	.byte	0x05
	.zero		1


	//   ....[176]....
        /*0be4*/ 	.word	0x00003dd0
        /*0be8*/ 	.word	0x000000ff
        /*0bec*/ 	.word	0x00000000
        /*0bf0*/ 	.short	0x010a
        /*0bf2*/ 	.byte	0x05
	.zero		1


	//   ....[177]....
        /*0bf4*/ 	.word	0x00003e60
        /*0bf8*/ 	.word	0x000000ff
        /*0bfc*/ 	.word	0x00000000
        /*0c00*/ 	.short	0x010a
        /*0c02*/ 	.byte	0x05
	.zero		1


	//   ....[178]....
        /*0c04*/ 	.word	0x00003ef0
        /*0c08*/ 	.word	0x000000ff
        /*0c0c*/ 	.word	0x00000000
        /*0c10*/ 	.short	0x010a
        /*0c12*/ 	.byte	0x05
	.zero		1


	//   ....[179]....
        /*0c14*/ 	.word	0x00003f80
        /*0c18*/ 	.word	0x000000ff
        /*0c1c*/ 	.word	0x00000000
        /*0c20*/ 	.short	0x010a
        /*0c22*/ 	.byte	0x05
	.zero		1


	//   ....[180]....
        /*0c24*/ 	.word	0x00004010
        /*0c28*/ 	.word	0x000000ff
        /*0c2c*/ 	.word	0x00000000
        /*0c30*/ 	.short	0x010a
        /*0c32*/ 	.byte	0x05
	.zero		1


	//   ....[181]....
        /*0c34*/ 	.word	0x000040a0
        /*0c38*/ 	.word	0x000000ff
        /*0c3c*/ 	.word	0x00000000
        /*0c40*/ 	.short	0x010a
        /*0c42*/ 	.byte	0x05
	.zero		1


	//   ....[182]....
        /*0c44*/ 	.word	0x00004130
        /*0c48*/ 	.word	0x000000ff
        /*0c4c*/ 	.word	0x00000000
        /*0c50*/ 	.short	0x010a
        /*0c52*/ 	.byte	0x05
	.zero		1


	//   ....[183]....
        /*0c54*/ 	.word	0x000041c0
        /*0c58*/ 	.word	0x000000ff
        /*0c5c*/ 	.word	0x00000000
        /*0c60*/ 	.short	0x010a
        /*0c62*/ 	.byte	0x05
	.zero		1


	//   ....[184]....
        /*0c64*/ 	.word	0x00004250
        /*0c68*/ 	.word	0x000000ff
        /*0c6c*/ 	.word	0x00000000
        /*0c70*/ 	.short	0x010a
        /*0c72*/ 	.byte	0x05
	.zero		1


	//   ....[185]....
        /*0c74*/ 	.word	0x000042e0
        /*0c78*/ 	.word	0x000000ff
        /*0c7c*/ 	.word	0x00000000
        /*0c80*/ 	.short	0x010a
        /*0c82*/ 	.byte	0x05
	.zero		1


	//   ....[186]....
        /*0c84*/ 	.word	0x00004370
        /*0c88*/ 	.word	0x000000ff
        /*0c8c*/ 	.word	0x00000000
        /*0c90*/ 	.short	0x010a
        /*0c92*/ 	.byte	0x05
	.zero		1


	//   ....[187]....
        /*0c94*/ 	.word	0x00004400
        /*0c98*/ 	.word	0x000000ff
        /*0c9c*/ 	.word	0x00000000
        /*0ca0*/ 	.short	0x010a
        /*0ca2*/ 	.byte	0x05
	.zero		1


	//   ....[188]....
        /*0ca4*/ 	.word	0x00004490
        /*0ca8*/ 	.word	0x000000ff
        /*0cac*/ 	.word	0x00000000
        /*0cb0*/ 	.short	0x010a
        /*0cb2*/ 	.byte	0x05
	.zero		1


	//   ....[189]....
        /*0cb4*/ 	.word	0x00004520
        /*0cb8*/ 	.word	0x000000ff
        /*0cbc*/ 	.word	0x00000000
        /*0cc0*/ 	.short	0x010a
        /*0cc2*/ 	.byte	0x05
	.zero		1


	//   ....[190]....
        /*0cc4*/ 	.word	0x000045b0
        /*0cc8*/ 	.word	0x000000ff
        /*0ccc*/ 	.word	0x00000000
        /*0cd0*/ 	.short	0x010a
        /*0cd2*/ 	.byte	0x05
	.zero		1


	//   ....[191]....
        /*0cd4*/ 	.word	0x00004640
        /*0cd8*/ 	.word	0x000000ff
        /*0cdc*/ 	.word	0x00000000
        /*0ce0*/ 	.short	0x010a
        /*0ce2*/ 	.byte	0x05
	.zero		1


	//   ....[192]....
        /*0ce4*/ 	.word	0x000046e0
        /*0ce8*/ 	.word	0x00000000
        /*0cec*/ 	.word	0x00000000
        /*0cf0*/ 	.short	0x010a
        /*0cf2*/ 	.byte	0xff
	.zero		1


	//   ....[193]....
        /*0cf4*/ 	.word	0x00004800
        /*0cf8*/ 	.word	0x00000000
        /*0cfc*/ 	.word	0x000003e0
        /*0d00*/ 	.short	0x010a
        /*0d02*/ 	.byte	0xff
	.zero		1


	//   ....[194]....
        /*0d04*/ 	.word	0x00004860
        /*0d08*/ 	.word	0x00000004
        /*0d0c*/ 	.word	0x00000000
        /*0d10*/ 	.short	0x0101
        /*0d12*/ 	.byte	0xff
	.zero		1


	//   ....[195]....
        /*0d14*/ 	.word	0x00004880
        /*0d18*/ 	.word	0x000000ff
        /*0d1c*/ 	.word	0x00000390
        /*0d20*/ 	.short	0x010a
        /*0d22*/ 	.byte	0x05
	.zero		1


	//   ....[196]....
        /*0d24*/ 	.word	0x000049a0
        /*0d28*/ 	.word	0x00000000
        /*0d2c*/ 	.word	0x00000380
        /*0d30*/ 	.short	0x010a
        /*0d32*/ 	.byte	0xff
	.zero		1


	//   ....[197]....
        /*0d34*/ 	.word	0x00004ab0
        /*0d38*/ 	.word	0x00000000
        /*0d3c*/ 	.word	0x00000000
        /*0d40*/ 	.short	0x0101
        /*0d42*/ 	.byte	0xff
	.zero		1


	//   ....[198]....
        /*0d44*/ 	.word	0x00004b40
        /*0d48*/ 	.word	0x000000ff
        /*0d4c*/ 	.word	0x00000390
        /*0d50*/ 	.short	0x0106
        /*0d52*/ 	.byte	0x05
	.zero		1


	//   ....[199]....
        /*0d54*/ 	.word	0x00004b60
        /*0d58*/ 	.word	0x000000ff
        /*0d5c*/ 	.word	0x00000390
        /*0d60*/ 	.short	0x010a
        /*0d62*/ 	.byte	0x05
	.zero		1


	//   ....[200]....
        /*0d64*/ 	.word	0x00004bf0
        /*0d68*/ 	.word	0x000000ff
        /*0d6c*/ 	.word	0x00000390
        /*0d70*/ 	.short	0x0106
        /*0d72*/ 	.byte	0x04
	.zero		1


	//   ....[201]....
        /*0d74*/ 	.word	0x00004c30
        /*0d78*/ 	.word	0x00000000
        /*0d7c*/ 	.word	0x00000390
        /*0d80*/ 	.short	0x010a
        /*0d82*/ 	.byte	0xff
	.zero		1


	//   ....[202]....
        /*0d84*/ 	.word	0x00005110
        /*0d88*/ 	.word	0x00000000
        /*0d8c*/ 	.word	0x00000380
        /*0d90*/ 	.short	0x010a
        /*0d92*/ 	.byte	0xff
	.zero		1


	//   ....[203]....
        /*0d94*/ 	.word	0x00005210
        /*0d98*/ 	.word	0x00000003
        /*0d9c*/ 	.word	0x00000000
        /*0da0*/ 	.short	0x0101
        /*0da2*/ 	.byte	0xff
	.zero		1


	//   ....[204]....
        /*0da4*/ 	.word	0x00005220
        /*0da8*/ 	.word	0x000000ff
        /*0dac*/ 	.word	0x00000000
        /*0db0*/ 	.short	0x010a
        /*0db2*/ 	.byte	0x04
	.zero		1


	//   ....[205]....
        /*0db4*/ 	.word	0x00005240
        /*0db8*/ 	.word	0x000000ff
        /*0dbc*/ 	.word	0x000003c0
        /*0dc0*/ 	.short	0x010a
        /*0dc2*/ 	.byte	0x09
	.zero		1


	//   ....[206]....
        /*0dc4*/ 	.word	0x00005380
        /*0dc8*/ 	.word	0x000000ff
        /*0dcc*/ 	.word	0x00000000
        /*0dd0*/ 	.short	0x010a
        /*0dd2*/ 	.byte	0x07
	.zero		1


	//   ....[207]....
        /*0dd4*/ 	.word	0x000054b0
        /*0dd8*/ 	.word	0x000000ff
        /*0ddc*/ 	.word	0x00000000
        /*0de0*/ 	.short	0x010a
        /*0de2*/ 	.byte	0x04
	.zero		1


	//   ....[208]....
        /*0de4*/ 	.word	0x00005660
        /*0de8*/ 	.word	0x000000ff
        /*0dec*/ 	.word	0x00000000
        /*0df0*/ 	.short	0x010a
        /*0df2*/ 	.byte	0x05
	.zero		1


	//   ....[209]....
        /*0df4*/ 	.word	0x000056f0
        /*0df8*/ 	.word	0x000000ff
        /*0dfc*/ 	.word	0x00000000
        /*0e00*/ 	.short	0x010a
        /*0e02*/ 	.byte	0x05
	.zero		1


	//   ....[210]....
        /*0e04*/ 	.word	0x00005780
        /*0e08*/ 	.word	0x000000ff
        /*0e0c*/ 	.word	0x00000000
        /*0e10*/ 	.short	0x010a
        /*0e12*/ 	.byte	0x05
	.zero		1


	//   ....[211]....
        /*0e14*/ 	.word	0x00005810
        /*0e18*/ 	.word	0x000000ff
        /*0e1c*/ 	.word	0x00000000
        /*0e20*/ 	.short	0x010a
        /*0e22*/ 	.byte	0x07
	.zero		1


	//   ....[212]....
        /*0e24*/ 	.word	0x00005c50
        /*0e28*/ 	.word	0x00000000
        /*0e2c*/ 	.word	0x00000380
        /*0e30*/ 	.short	0x010a
        /*0e32*/ 	.byte	0xff
	.zero		1


	//   ....[213]....
        /*0e34*/ 	.word	0x00005d40
        /*0e38*/ 	.word	0x00000000
        /*0e3c*/ 	.word	0x00000000
        /*0e40*/ 	.short	0x0101
        /*0e42*/ 	.byte	0xff
	.zero		1


	//   ....[214]....
        /*0e44*/ 	.word	0x00006060
        /*0e48*/ 	.word	0x000000ff
        /*0e4c*/ 	.word	0x00000378
        /*0e50*/ 	.short	0x010a
        /*0e52*/ 	.byte	0x06
	.zero		1


	//   ....[215]....
        /*0e54*/ 	.word	0x000061e0
        /*0e58*/ 	.word	0x000000ff
        /*0e5c*/ 	.word	0x00000368
        /*0e60*/ 	.short	0x010a
        /*0e62*/ 	.byte	0x06
	.zero		1


	//   ....[216]....
        /*0e64*/ 	.word	0x00006510
        /*0e68*/ 	.word	0x000000ff
        /*0e6c*/ 	.word	0x00000360
        /*0e70*/ 	.short	0x010b
        /*0e72*/ 	.byte	0x06
	.zero		1


	//   ....[217]....
        /*0e74*/ 	.word	0x00006530
        /*0e78*/ 	.word	0x000000ff
        /*0e7c*/ 	.word	0x00000000
        /*0e80*/ 	.short	0x0101
        /*0e82*/ 	.byte	0x25
	.zero		1


	//   ....[218]....
        /*0e84*/ 	.word	0x00006570
        /*0e88*/ 	.word	0x00000000
        /*0e8c*/ 	.word	0x00000368
        /*0e90*/ 	.short	0x010a
        /*0e92*/ 	.byte	0xff
	.zero		1


	//   ....[219]....
        /*0e94*/ 	.word	0x000068d0
        /*0e98*/ 	.word	0x00000000
        /*0e9c*/ 	.word	0x00000380
        /*0ea0*/ 	.short	0x010a
        /*0ea2*/ 	.byte	0xff
	.zero		1


	//   ....[220]....
        /*0ea4*/ 	.word	0x000069e0
        /*0ea8*/ 	.word	0x00000000
        /*0eac*/ 	.word	0x00000000
        /*0eb0*/ 	.short	0x0101
        /*0eb2*/ 	.byte	0xff
	.zero		1


	//   ....[221]....
        /*0eb4*/ 	.word	0x00007390
        /*0eb8*/ 	.word	0x000000ff
        /*0ebc*/ 	.word	0x00000360
        /*0ec0*/ 	.short	0x010a
        /*0ec2*/ 	.byte	0x2b
	.zero		1


	//   ....[222]....
        /*0ec4*/ 	.word	0x000073b0
        /*0ec8*/ 	.word	0x0000005c
        /*0ecc*/ 	.word	0x000003a0
        /*0ed0*/ 	.short	0x010a
        /*0ed2*/ 	.byte	0xff
	.zero		1


	//   ....[223]....
        /*0ed4*/ 	.word	0x00007500
        /*0ed8*/ 	.word	0x000000ff
        /*0edc*/ 	.word	0x00000360
        /*0ee0*/ 	.short	0x010a
        /*0ee2*/ 	.byte	0x2b
	.zero		1


	//   ....[224]....
        /*0ee4*/ 	.word	0x000075e0
        /*0ee8*/ 	.word	0x000000ff
        /*0eec*/ 	.word	0x00000000
        /*0ef0*/ 	.short	0x0101
        /*0ef2*/ 	.byte	0x04
	.zero		1


	//   ....[225]....
        /*0ef4*/ 	.word	0x00007640
        /*0ef8*/ 	.word	0x0000005c
        /*0efc*/ 	.word	0x000003a0
        /*0f00*/ 	.short	0x010a
        /*0f02*/ 	.byte	0xff
	.zero		1


	//   ....[226]....
        /*0f04*/ 	.word	0x00007a10
        /*0f08*/ 	.word	0x000000ff
        /*0f0c*/ 	.word	0x00000000
        /*0f10*/ 	.short	0x0101
        /*0f12*/ 	.byte	0x05
	.zero		1


	//   ....[227]....
        /*0f14*/ 	.word	0x000082a0
        /*0f18*/ 	.word	0x00000003
        /*0f1c*/ 	.word	0x000003f0
        /*0f20*/ 	.short	0x010a
        /*0f22*/ 	.byte	0xff
	.zero		1


	//   ....[228]....
        /*0f24*/ 	.word	0x00008300
        /*0f28*/ 	.word	0x00000002
        /*0f2c*/ 	.word	0x000001b0
        /*0f30*/ 	.short	0x010a
        /*0f32*/ 	.byte	0xff
	.zero		1


	//   ....[229]....
        /*0f34*/ 	.word	0x00008360
        /*0f38*/ 	.word	0x00000002
        /*0f3c*/ 	.word	0x000001b0
        /*0f40*/ 	.short	0x010a
        /*0f42*/ 	.byte	0xff
	.zero		1


	//   ....[230]....
        /*0f44*/ 	.word	0x000083b0
        /*0f48*/ 	.word	0x00000002
        /*0f4c*/ 	.word	0x00000380
        /*0f50*/ 	.short	0x010a
        /*0f52*/ 	.byte	0xff
	.zero		1


	//   ....[231]....
        /*0f54*/ 	.word	0x00008410
        /*0f58*/ 	.word	0x00000000
        /*0f5c*/ 	.word	0x00000000
        /*0f60*/ 	.short	0x010a
        /*0f62*/ 	.byte	0xff
	.zero		1


	//   ....[232]....
        /*0f64*/ 	.word	0x00008470
        /*0f68*/ 	.word	0x00000000
        /*0f6c*/ 	.word	0x00000000
        /*0f70*/ 	.short	0x010a
        /*0f72*/ 	.byte	0xff
	.zero		1


	//   ....[233]....
        /*0f74*/ 	.word	0x000084d0
        /*0f78*/ 	.word	0x00000000
        /*0f7c*/ 	.word	0x00000000
        /*0f80*/ 	.short	0x010a
        /*0f82*/ 	.byte	0xff
	.zero		1


	//   ....[234]....
        /*0f84*/ 	.word	0x00008530
        /*0f88*/ 	.word	0x00000000
        /*0f8c*/ 	.word	0x00000000
        /*0f90*/ 	.short	0x010a
        /*0f92*/ 	.byte	0xff
	.zero		1


	//   ....[235]....
        /*0f94*/ 	.word	0x00008590
        /*0f98*/ 	.word	0x00000000
        /*0f9c*/ 	.word	0x00000000
        /*0fa0*/ 	.short	0x010a
        /*0fa2*/ 	.byte	0xff
	.zero		1


	//   ....[236]....
        /*0fa4*/ 	.word	0x000085f0
        /*0fa8*/ 	.word	0x00000000
        /*0fac*/ 	.word	0x00000000
        /*0fb0*/ 	.short	0x010a
        /*0fb2*/ 	.byte	0xff
	.zero		1


	//   ....[237]....
        /*0fb4*/ 	.word	0x00008650
        /*0fb8*/ 	.word	0x00000000
        /*0fbc*/ 	.word	0x00000000
        /*0fc0*/ 	.short	0x010a
        /*0fc2*/ 	.byte	0xff
	.zero		1


	//   ....[238]....
        /*0fc4*/ 	.word	0x000086b0
        /*0fc8*/ 	.word	0x00000000
        /*0fcc*/ 	.word	0x00000000
        /*0fd0*/ 	.short	0x010a
        /*0fd2*/ 	.byte	0xff
	.zero		1


	//   ....[239]....
        /*0fd4*/ 	.word	0x00008710
        /*0fd8*/ 	.word	0x00000000
        /*0fdc*/ 	.word	0x00000000
        /*0fe0*/ 	.short	0x010a
        /*0fe2*/ 	.byte	0xff
	.zero		1


	//   ....[240]....
        /*0fe4*/ 	.word	0x00008770
        /*0fe8*/ 	.word	0x00000000
        /*0fec*/ 	.word	0x00000000
        /*0ff0*/ 	.short	0x010a
        /*0ff2*/ 	.byte	0xff
	.zero		1


	//   ....[241]....
        /*0ff4*/ 	.word	0x000087d0
        /*0ff8*/ 	.word	0x00000000
        /*0ffc*/ 	.word	0x00000000
        /*1000*/ 	.short	0x010a
        /*1002*/ 	.byte	0xff
	.zero		1


	//   ....[242]....
        /*1004*/ 	.word	0x00008830
        /*1008*/ 	.word	0x00000000
        /*100c*/ 	.word	0x00000000
        /*1010*/ 	.short	0x010a
        /*1012*/ 	.byte	0xff
	.zero		1


	//   ....[243]....
        /*1014*/ 	.word	0x00008890
        /*1018*/ 	.word	0x00000000
        /*101c*/ 	.word	0x00000000
        /*1020*/ 	.short	0x010a
        /*1022*/ 	.byte	0xff
	.zero		1


	//   ....[244]....
        /*1024*/ 	.word	0x000088f0
        /*1028*/ 	.word	0x00000000
        /*102c*/ 	.word	0x00000000
        /*1030*/ 	.short	0x010a
        /*1032*/ 	.byte	0xff
	.zero		1


	//   ....[245]....
        /*1034*/ 	.word	0x00008950
        /*1038*/ 	.word	0x00000000
        /*103c*/ 	.word	0x00000000
        /*1040*/ 	.short	0x010a
        /*1042*/ 	.byte	0xff
	.zero		1


	//   ....[246]....
        /*1044*/ 	.word	0x000089b0
        /*1048*/ 	.word	0x00000000
        /*104c*/ 	.word	0x00000000
        /*1050*/ 	.short	0x010a
        /*1052*/ 	.byte	0xff
	.zero		1


	//   ....[247]....
        /*1054*/ 	.word	0x00008a10
        /*1058*/ 	.word	0x00000000
        /*105c*/ 	.word	0x00000000
        /*1060*/ 	.short	0x010a
        /*1062*/ 	.byte	0xff
	.zero		1


	//   ....[248]....
        /*1064*/ 	.word	0x00008a70
        /*1068*/ 	.word	0x00000000
        /*106c*/ 	.word	0x00000000
        /*1070*/ 	.short	0x010a
        /*1072*/ 	.byte	0xff
	.zero		1


	//   ....[249]....
        /*1074*/ 	.word	0x00008ad0
        /*1078*/ 	.word	0x00000000
        /*107c*/ 	.word	0x00000000
        /*1080*/ 	.short	0x010a
        /*1082*/ 	.byte	0xff
	.zero		1


	//   ....[250]....
        /*1084*/ 	.word	0x00008b30
        /*1088*/ 	.word	0x00000000
        /*108c*/ 	.word	0x00000000
        /*1090*/ 	.short	0x010a
        /*1092*/ 	.byte	0xff
	.zero		1


	//   ....[251]....
        /*1094*/ 	.word	0x00008b90
        /*1098*/ 	.word	0x00000000
        /*109c*/ 	.word	0x00000000
        /*10a0*/ 	.short	0x010a
        /*10a2*/ 	.byte	0xff
	.zero		1


	//   ....[252]....
        /*10a4*/ 	.word	0x00008bf0
        /*10a8*/ 	.word	0x00000000
        /*10ac*/ 	.word	0x00000000
        /*10b0*/ 	.short	0x010a
        /*10b2*/ 	.byte	0xff
	.zero		1


	//   ....[253]....
        /*10b4*/ 	.word	0x00008c50
        /*10b8*/ 	.word	0x00000000
        /*10bc*/ 	.word	0x00000000
        /*10c0*/ 	.short	0x010a
        /*10c2*/ 	.byte	0xff
	.zero		1


	//   ....[254]....
        /*10c4*/ 	.word	0x00008cb0
        /*10c8*/ 	.word	0x00000000
        /*10cc*/ 	.word	0x00000000
        /*10d0*/ 	.short	0x010a
        /*10d2*/ 	.byte	0xff
	.zero		1


	//   ....[255]....
        /*10d4*/ 	.word	0x00008d10
        /*10d8*/ 	.word	0x00000000
        /*10dc*/ 	.word	0x00000000
        /*10e0*/ 	.short	0x010a
        /*10e2*/ 	.byte	0xff
	.zero		1


	//   ....[0]....
        /*10e4*/ 	.word	0x00008d70
        /*10e8*/ 	.word	0x00000000
        /*10ec*/ 	.word	0x00000000
        /*10f0*/ 	.short	0x010a
        /*10f2*/ 	.byte	0xff
	.zero		1


	//   ....[1]....
        /*10f4*/ 	.word	0x00008dd0
        /*10f8*/ 	.word	0x00000000
        /*10fc*/ 	.word	0x00000000
        /*1100*/ 	.short	0x010a
        /*1102*/ 	.byte	0xff
	.zero		1


	//   ....[2]....
        /*1104*/ 	.word	0x00008e30
        /*1108*/ 	.word	0x00000000
        /*110c*/ 	.word	0x00000000
        /*1110*/ 	.short	0x010a
        /*1112*/ 	.byte	0xff
	.zero		1


	//   ....[3]....
        /*1114*/ 	.word	0x00008e90
        /*1118*/ 	.word	0x00000000
        /*111c*/ 	.word	0x00000000
        /*1120*/ 	.short	0x010a
        /*1122*/ 	.byte	0xff
	.zero		1


	//   ....[4]....
        /*1124*/ 	.word	0x00008ef0
        /*1128*/ 	.word	0x00000000
        /*112c*/ 	.word	0x00000000
        /*1130*/ 	.short	0x010a
        /*1132*/ 	.byte	0xff
	.zero		1


	//   ....[5]....
        /*1134*/ 	.word	0x00008f50
        /*1138*/ 	.word	0x00000000
        /*113c*/ 	.word	0x00000000
        /*1140*/ 	.short	0x010a
        /*1142*/ 	.byte	0xff
	.zero		1


	//   ....[6]....
        /*1144*/ 	.word	0x00008fb0
        /*1148*/ 	.word	0x00000000
        /*114c*/ 	.word	0x00000000
        /*1150*/ 	.short	0x010a
        /*1152*/ 	.byte	0xff
	.zero		1


	//   ....[7]....
        /*1154*/ 	.word	0x00009010
        /*1158*/ 	.word	0x00000000
        /*115c*/ 	.word	0x00000000
        /*1160*/ 	.short	0x010a
        /*1162*/ 	.byte	0xff
	.zero		1


	//   ....[8]....
        /*1164*/ 	.word	0x00009070
        /*1168*/ 	.word	0x00000000
        /*116c*/ 	.word	0x00000000
        /*1170*/ 	.short	0x010a
        /*1172*/ 	.byte	0xff
	.zero		1


	//   ....[9]....
        /*1174*/ 	.word	0x000090d0
        /*1178*/ 	.word	0x00000000
        /*117c*/ 	.word	0x00000000
        /*1180*/ 	.short	0x010a
        /*1182*/ 	.byte	0xff
	.zero		1


	//   ....[10]....
        /*1184*/ 	.word	0x00009130
        /*1188*/ 	.word	0x00000000
        /*118c*/ 	.word	0x00000000
        /*1190*/ 	.short	0x010a
        /*1192*/ 	.byte	0xff
	.zero		1


	//   ....[11]....
        /*1194*/ 	.word	0x00009190
        /*1198*/ 	.word	0x00000000
        /*119c*/ 	.word	0x00000000
        /*11a0*/ 	.short	0x010a
        /*11a2*/ 	.byte	0xff
	.zero		1


	//   ....[12]....
        /*11a4*/ 	.word	0x000091f0
        /*11a8*/ 	.word	0x00000000
        /*11ac*/ 	.word	0x00000000
        /*11b0*/ 	.short	0x010a
        /*11b2*/ 	.byte	0xff
	.zero		1


	//   ....[13]....
        /*11b4*/ 	.word	0x00009250
        /*11b8*/ 	.word	0x00000000
        /*11bc*/ 	.word	0x00000000
        /*11c0*/ 	.short	0x010a
        /*11c2*/ 	.byte	0xff
	.zero		1


	//   ....[14]....
        /*11c4*/ 	.word	0x000092b0
        /*11c8*/ 	.word	0x00000000
        /*11cc*/ 	.word	0x00000000
        /*11d0*/ 	.short	0x010a
        /*11d2*/ 	.byte	0xff
	.zero		1


	//   ....[15]....
        /*11d4*/ 	.word	0x00009310
        /*11d8*/ 	.word	0x00000000
        /*11dc*/ 	.word	0x00000000
        /*11e0*/ 	.short	0x010a
        /*11e2*/ 	.byte	0xff
	.zero		1


	//   ....[16]....
        /*11e4*/ 	.word	0x00009370
        /*11e8*/ 	.word	0x00000000
        /*11ec*/ 	.word	0x00000000
        /*11f0*/ 	.short	0x010a
        /*11f2*/ 	.byte	0xff
	.zero		1


	//   ....[17]....
        /*11f4*/ 	.word	0x000093d0
        /*11f8*/ 	.word	0x00000000
        /*11fc*/ 	.word	0x00000000
        /*1200*/ 	.short	0x010a
        /*1202*/ 	.byte	0xff
	.zero		1


	//   ....[18]....
        /*1204*/ 	.word	0x00009430
        /*1208*/ 	.word	0x00000000
        /*120c*/ 	.word	0x00000000
        /*1210*/ 	.short	0x010a
        /*1212*/ 	.byte	0xff
	.zero		1


	//   ....[19]....
        /*1214*/ 	.word	0x00009490
        /*1218*/ 	.word	0x00000000
        /*121c*/ 	.word	0x00000000
        /*1220*/ 	.short	0x010a
        /*1222*/ 	.byte	0xff
	.zero		1


	//   ....[20]....
        /*1224*/ 	.word	0x000094f0
        /*1228*/ 	.word	0x00000000
        /*122c*/ 	.word	0x00000000
        /*1230*/ 	.short	0x010a
        /*1232*/ 	.byte	0xff
	.zero		1


	//   ....[21]....
        /*1234*/ 	.word	0x00009550
        /*1238*/ 	.word	0x00000000
        /*123c*/ 	.word	0x00000000
        /*1240*/ 	.short	0x010a
        /*1242*/ 	.byte	0xff
	.zero		1


	//   ....[22]....
        /*1244*/ 	.word	0x000095b0
        /*1248*/ 	.word	0x00000000
        /*124c*/ 	.word	0x00000000
        /*1250*/ 	.short	0x010a
        /*1252*/ 	.byte	0xff
	.zero		1


	//   ....[23]....
        /*1254*/ 	.word	0x00009610
        /*1258*/ 	.word	0x00000000
        /*125c*/ 	.word	0x00000000
        /*1260*/ 	.short	0x010a
        /*1262*/ 	.byte	0xff
	.zero		1


	//   ....[24]....
        /*1264*/ 	.word	0x00009670
        /*1268*/ 	.word	0x00000000
        /*126c*/ 	.word	0x00000000
        /*1270*/ 	.short	0x010a
        /*1272*/ 	.byte	0xff
	.zero		1


	//   ....[25]....
        /*1274*/ 	.word	0x000096d0
        /*1278*/ 	.word	0x00000000
        /*127c*/ 	.word	0x00000000
        /*1280*/ 	.short	0x010a
        /*1282*/ 	.byte	0xff
	.zero		1


	//   ....[26]....
        /*1284*/ 	.word	0x00009730
        /*1288*/ 	.word	0x00000000
        /*128c*/ 	.word	0x00000000
        /*1290*/ 	.short	0x010a
        /*1292*/ 	.byte	0xff
	.zero		1


	//   ....[27]....
        /*1294*/ 	.word	0x00009790
        /*1298*/ 	.word	0x00000000
        /*129c*/ 	.word	0x00000000
        /*12a0*/ 	.short	0x010a
        /*12a2*/ 	.byte	0xff
	.zero		1


	//   ....[28]....
        /*12a4*/ 	.word	0x000097e0
        /*12a8*/ 	.word	0x00000000
        /*12ac*/ 	.word	0x000003e0
        /*12b0*/ 	.short	0x010a
        /*12b2*/ 	.byte	0xff
	.zero		1


	//   ....[29]....
        /*12b4*/ 	.word	0x00009840
        /*12b8*/ 	.word	0x00000000
        /*12bc*/ 	.word	0x00000390
        /*12c0*/ 	.short	0x010a
        /*12c2*/ 	.byte	0xff
	.zero		1


	//   ....[30]....
        /*12c4*/ 	.word	0x00009890
        /*12c8*/ 	.word	0x00000000
        /*12cc*/ 	.word	0x00000380
        /*12d0*/ 	.short	0x010a
        /*12d2*/ 	.byte	0xff
	.zero		1


	//   ....[31]....
        /*12d4*/ 	.word	0x000098f0
        /*12d8*/ 	.word	0x00000000
        /*12dc*/ 	.word	0x00000390
        /*12e0*/ 	.short	0x010a
        /*12e2*/ 	.byte	0xff
	.zero		1


	//   ....[32]....
        /*12e4*/ 	.word	0x00009940
        /*12e8*/ 	.word	0x00000000
        /*12ec*/ 	.word	0x00000380
        /*12f0*/ 	.short	0x010a
        /*12f2*/ 	.byte	0xff
	.zero		1


	//   ....[33]....
        /*12f4*/ 	.word	0x000099a0
        /*12f8*/ 	.word	0x00000003
        /*12fc*/ 	.word	0x000003c0
        /*1300*/ 	.short	0x010a
        /*1302*/ 	.byte	0xff
	.zero		1


	//   ....[34]....
        /*1304*/ 	.word	0x00009a00
        /*1308*/ 	.word	0x00000000
        /*130c*/ 	.word	0x00000000
        /*1310*/ 	.short	0x010a
        /*1312*/ 	.byte	0xff
	.zero		1


	//   ....[35]....
        /*1314*/ 	.word	0x00009a60
        /*1318*/ 	.word	0x00000000
        /*131c*/ 	.word	0x00000000
        /*1320*/ 	.short	0x010a
        /*1322*/ 	.byte	0xff
	.zero		1


	//   ....[36]....
        /*1324*/ 	.word	0x00009ac0
        /*1328*/ 	.word	0x00000000
        /*132c*/ 	.word	0x00000000
        /*1330*/ 	.short	0x010a
        /*1332*/ 	.byte	0xff
	.zero		1


	//   ....[37]....
        /*1334*/ 	.word	0x00009b20
        /*1338*/ 	.word	0x00000000
        /*133c*/ 	.word	0x00000000
        /*1340*/ 	.short	0x010a
        /*1342*/ 	.byte	0xff
	.zero		1


	//   ....[38]....
        /*1344*/ 	.word	0x00009b80
        /*1348*/ 	.word	0x00000000
        /*134c*/ 	.word	0x00000000
        /*1350*/ 	.short	0x010a
        /*1352*/ 	.byte	0xff
	.zero		1


	//   ....[39]....
        /*1354*/ 	.word	0x00009bd0
        /*1358*/ 	.word	0x00000000
        /*135c*/ 	.word	0x00000380
        /*1360*/ 	.short	0x010a
        /*1362*/ 	.byte	0xff
	.zero		1


	//   ....[40]....
        /*1364*/ 	.word	0x00009c30
        /*1368*/ 	.word	0x00000000
        /*136c*/ 	.word	0x00000378
        /*1370*/ 	.short	0x010a
        /*1372*/ 	.byte	0xff
	.zero		1


	//   ....[41]....
        /*1374*/ 	.word	0x00009c90
        /*1378*/ 	.word	0x00000003
        /*137c*/ 	.word	0x00000368
        /*1380*/ 	.short	0x010a
        /*1382*/ 	.byte	0xff
	.zero		1


	//   ....[42]....
        /*1384*/ 	.word	0x00009ce0
        /*1388*/ 	.word	0x00000000
        /*138c*/ 	.word	0x00000380
        /*1390*/ 	.short	0x010a
        /*1392*/ 	.byte	0xff
	.zero		1


	//   ....[43]....
        /*1394*/ 	.word	0x00009d40
        /*1398*/ 	.word	0x00000000
        /*139c*/ 	.word	0x00000360
        /*13a0*/ 	.short	0x010a
        /*13a2*/ 	.byte	0xff
	.zero		1


	//   ....[44]....
        /*13a4*/ 	.word	0x00009d90
        /*13a8*/ 	.word	0x0000005c
        /*13ac*/ 	.word	0x000003a0
        /*13b0*/ 	.short	0x010a
        /*13b2*/ 	.byte	0xff
	.zero		1


	//----- nvinfo : EIATTR_NUM_MBARRIERS
	.align		4
.L_47:
        /*13b4*/ 	.byte	0x03, 0x38
        /*13b6*/ 	.short	0x0080


	//----- nvinfo : EIATTR_EXIT_INSTR_OFFSETS
	.align		4
        /*13b8*/ 	.byte	0x04, 0x1c
        /*13ba*/ 	.short	(.L_49 - .L_48)


	//   ....[0]....
.L_48:
        /*13bc*/ 	.word	0x00004710


	//   ....[1]....
        /*13c0*/ 	.word	0x00004c00


	//   ....[2]....
        /*13c4*/ 	.word	0x00004c60


	//   ....[3]....
        /*13c8*/ 	.word	0x00005a70


	//   ....[4]....
        /*13cc*/ 	.word	0x000065a0


	//   ....[5]....
        /*13d0*/ 	.word	0x000065e0


	//   ....[6]....
        /*13d4*/ 	.word	0x00008290


	//----- nvinfo : EIATTR_MAX_THREADS
	.align		4
.L_49:
        /*13d8*/ 	.byte	0x04, 0x05
        /*13da*/ 	.short	(.L_51 - .L_50)
.L_50:
        /*13dc*/ 	.word	0x00000100
        /*13e0*/ 	.word	0x00000001
        /*13e4*/ 	.word	0x00000001


	//----- nvinfo : EIATTR_CRS_STACK_SIZE
	.align		4
.L_51:
        /*13e8*/ 	.byte	0x04, 0x1e
        /*13ea*/ 	.short	(.L_53 - .L_52)
.L_52:
        /*13ec*/ 	.word	0x00000000


	//----- nvinfo : EIATTR_CBANK_PARAM_SIZE
	.align		4
.L_53:
        /*13f0*/ 	.byte	0x03, 0x19
        /*13f2*/ 	.short	0x0800


	//----- nvinfo : EIATTR_PARAM_CBANK
	.align		4
        /*13f4*/ 	.byte	0x04, 0x0a
        /*13f6*/ 	.short	(.L_55 - .L_54)
	.align		4
.L_54:
        /*13f8*/ 	.word	index@(.nv.constant0._ZN7cutlass13device_kernelINS_4gemm6kernel13GemmUniversalIN4cute5tupleIJiiiiEEENS1_10collective13CollectiveMmaINS1_35MainloopSm100TmaUmmaWarpSpecializedILi54ELi2ELi4ENS5_IJNS4_1CILi1EEESB_SB_EEEEENS5_IJNSA_ILi64EEESE_NSA_ILi32EEEEEENS_12float_e4m3_tENS5_IJlSB_lEEESH_SI_NS4_8TiledMMAINS4_8MMA_AtomIJNS4_10MMA_TraitsINS4_19SM100_MMA_F8F6F4_SSEJSH_SH_fSE_SE_NS4_17integral_constantINS4_4UMMA5MajorELSP_0EEESQ_NSN_INSO_7ScaleInELSR_0EEESS_EEEEEENS4_6LayoutISC_NS5_IJNSA_ILi0EEESW_SW_EEEEENS5_IJNS4_10UnderscoreESZ_SZ_EEEEENS4_13SM90_TMA_LOADENS4_14ComposedLayoutINS4_7SwizzleILi1ELi4ELi3EEENS4_18smem_ptr_flag_bitsILi8EEENSV_INS5_IJNSA_ILi8EEESF_EEENS5_IJSF_SB_EEEEEEEvNS4_8identityES12_S1C_vS1D_EENS_8epilogue10collective18CollectiveEpilogueINS1F_23Sm100TmaWarpSpecializedILi1ELi1ELi32ELb0ELb0EEEJSG_NS5_IJNSV_ISE_SB_EES1K_EEESH_SI_SH_SI_NS1F_6fusion15FusionCallbacksIS1J_NS1M_17LinearCombinationISH_fSH_fLNS_15FloatRoundStyleE2EEESG_S1L_JEEENS4_5SM1004TMEM4LOAD26SM100_TMEM_LOAD_16dp32b32xES12_NS13_INS14_ILi2ELi4ELi3EEES17_NSV_INS5_IJS18_SE_EEENS5_IJSE_SB_EEEEEEENS4_39AutoVectorizingCopyWithAssumedAlignmentILi128EEENS4_14SM90_TMA_STOREES20_S22_S22_EEEvvEEEEvNT_6ParamsE)
        /*13fc*/ 	.short	0x0380
        /*13fe*/ 	.short	0x0800


	//----- nvinfo : EIATTR_SW_WAR
	.align		4
.L_55:
        /*1400*/ 	.byte	0x04, 0x36
        /*1402*/ 	.short	(.L_57 - .L_56)
.L_56:
        /*1404*/ 	.word	0x00000008
.L_57:


//--------------------- .nv.callgraph             --------------------------
	.section	.nv.callgraph,"",@"SHT_CUDA_CALLGRAPH"
	.align	4
	.sectionentsize	8
	.align		4
        /*0000*/ 	.word	0x00000000
	.align		4
        /*0004*/ 	.word	0xffffffff
	.align		4
        /*0008*/ 	.word	index@(_ZN7cutlass13device_kernelINS_4gemm6kernel13GemmUniversalIN4cute5tupleIJiiiiEEENS1_10collective13CollectiveMmaINS1_35MainloopSm100TmaUmmaWarpSpecializedILi54ELi2ELi4ENS5_IJNS4_1CILi1EEESB_SB_EEEEENS5_IJNSA_ILi64EEESE_NSA_ILi32EEEEEENS_12float_e4m3_tENS5_IJlSB_lEEESH_SI_NS4_8TiledMMAINS4_8MMA_AtomIJNS4_10MMA_TraitsINS4_19SM100_MMA_F8F6F4_SSEJSH_SH_fSE_SE_NS4_17integral_constantINS4_4UMMA5MajorELSP_0EEESQ_NSN_INSO_7ScaleInELSR_0EEESS_EEEEEENS4_6LayoutISC_NS5_IJNSA_ILi0EEESW_SW_EEEEENS5_IJNS4_10UnderscoreESZ_SZ_EEEEENS4_13SM90_TMA_LOADENS4_14ComposedLayoutINS4_7SwizzleILi1ELi4ELi3EEENS4_18smem_ptr_flag_bitsILi8EEENSV_INS5_IJNSA_ILi8EEESF_EEENS5_IJSF_SB_EEEEEEEvNS4_8identityES12_S1C_vS1D_EENS_8epilogue10collective18CollectiveEpilogueINS1F_23Sm100TmaWarpSpecializedILi1ELi1ELi32ELb0ELb0EEEJSG_NS5_IJNSV_ISE_SB_EES1K_EEESH_SI_SH_SI_NS1F_6fusion15FusionCallbacksIS1J_NS1M_17LinearCombinationISH_fSH_fLNS_15FloatRoundStyleE2EEESG_S1L_JEEENS4_5SM1004TMEM4LOAD26SM100_TMEM_LOAD_16dp32b32xES12_NS13_INS14_ILi2ELi4ELi3EEES17_NSV_INS5_IJS18_SE_EEENS5_IJSE_SB_EEEEEEENS4_39AutoVectorizingCopyWithAssumedAlignmentILi128EEENS4_14SM90_TMA_STOREES20_S22_S22_EEEvvEEEEvNT_6ParamsE)
	.align		4
        /*000c*/ 	.word	index@(__assertfail)
	.align		4
        /*0010*/ 	.word	0x00000000
	.align		4
        /*0014*/ 	.word	0xfffffffe
	.align		4
        /*0018*/ 	.word	0x00000000
	.align		4
        /*001c*/ 	.word	0xfffffffd
	.align		4
        /*0020*/ 	.word	0x00000000
	.align		4
        /*0024*/ 	.word	0xfffffffc


//--------------------- .nv.constant4             --------------------------
	.section	.nv.constant4,"a",@progbits
	.align	8
	.align		8
.nv.constant4:
        /*0000*/ 	.dword	__assertfail
	.align		8
        /*0008*/ 	.dword	__unnamed_1
	.align		8
        /*0010*/ 	.dword	__unnamed_2
	.align		8
        /*0018*/ 	.dword	_ZN40_INTERNAL_bd0106c7_4_k_cu_4a714a65_290254cuda3std3__45__cpo5beginE
	.align		8
        /*0020*/ 	.dword	_ZN40_INTERNAL_bd0106c7_4_k_cu_4a714a65_290254cuda3std3__45__cpo3endE
	.align		8
        /*0028*/ 	.dword	_ZN40_INTERNAL_bd0106c7_4_k_cu_4a714a65_290254cuda3std3__45__cpo6cbeginE
	.align		8
        /*0030*/ 	.dword	_ZN40_INTERNAL_bd0106c7_4_k_cu_4a714a65_290254cuda3std3__45__cpo4cendE
	.align		8
        /*0038*/ 	.dword	_ZN40_INTERNAL_bd0106c7_4_k_cu_4a714a65_290254cuda3std3__442_GLOBAL__N__bd0106c7_4_k_cu_4a714a65_290256ignoreE
	.align		8
        /*0040*/ 	.dword	_ZN40_INTERNAL_bd0106c7_4_k_cu_4a714a65_290254cuda3std3__419piecewise_constructE
	.align		8
        /*0048*/ 	.dword	_ZN40_INTERNAL_bd0106c7_4_k_cu_4a714a65_290254cuda3std3__48in_placeE
	.align		8
        /*0050*/ 	.dword	_ZN40_INTERNAL_bd0106c7_4_k_cu_4a714a65_290254cuda3std6ranges3__45__cpo4swapE
	.align		8
        /*0058*/ 	.dword	_ZN40_INTERNAL_bd0106c7_4_k_cu_4a714a65_290254cuda3std6ranges3__45__cpo9iter_moveE
	.align		8
        /*0060*/ 	.dword	_ZN40_INTERNAL_bd0106c7_4_k_cu_4a714a65_290254cute7productE
	.align		8
        /*0068*/ 	.dword	_ZN40_INTERNAL_bd0106c7_4_k_cu_4a714a65_290254cute1_E
	.align		8
        /*0070*/ 	.dword	$str$25
	.align		8
        /*0078*/ 	.dword	$str$26
	.align		8
        /*0080*/ 	.dword	$str$27
	.align		8
        /*0088*/ 	.dword	$str$28


//--------------------- .text._ZN7cutlass13device_kernelINS_4gemm6kernel13GemmUniversalIN4cute5tupleIJiiiiEEENS1_10collective13CollectiveMmaINS1_35MainloopSm100TmaUmmaWarpSpecializedILi54ELi2ELi4ENS5_IJNS4_1CILi1EEESB_SB_EEEEENS5_IJNSA_ILi64EEESE_NSA_ILi32EEEEEENS_12float_e4m3_tENS5_IJlSB_lEEESH_SI_NS4_8TiledMMAINS4_8MMA_AtomIJNS4_10MMA_TraitsINS4_19SM100_MMA_F8F6F4_SSEJSH_SH_fSE_SE_NS4_17integral_constantINS4_4UMMA5MajorELSP_0EEESQ_NSN_INSO_7ScaleInELSR_0EEESS_EEEEEENS4_6LayoutISC_NS5_IJNSA_ILi0EEESW_SW_EEEEENS5_IJNS4_10UnderscoreESZ_SZ_EEEEENS4_13SM90_TMA_LOADENS4_14ComposedLayoutINS4_7SwizzleILi1ELi4ELi3EEENS4_18smem_ptr_flag_bitsILi8EEENSV_INS5_IJNSA_ILi8EEESF_EEENS5_IJSF_SB_EEEEEEEvNS4_8identityES12_S1C_vS1D_EENS_8epilogue10collective18CollectiveEpilogueINS1F_23Sm100TmaWarpSpecializedILi1ELi1ELi32ELb0ELb0EEEJSG_NS5_IJNSV_ISE_SB_EES1K_EEESH_SI_SH_SI_NS1F_6fusion15FusionCallbacksIS1J_NS1M_17LinearCombinationISH_fSH_fLNS_15FloatRoundStyleE2EEESG_S1L_JEEENS4_5SM1004TMEM4LOAD26SM100_TMEM_LOAD_16dp32b32xES12_NS13_INS14_ILi2ELi4ELi3EEES17_NSV_INS5_IJS18_SE_EEENS5_IJSE_SB_EEEEEEENS4_39AutoVectorizingCopyWithAssumedAlignmentILi128EEENS4_14SM90_TMA_STOREES20_S22_S22_EEEvvEEEEvNT_6ParamsE --------------------------
	.section	.text._ZN7cutlass13device_kernelINS_4gemm6kernel13GemmUniversalIN4cute5tupleIJiiiiEEENS1_10collective13CollectiveMmaINS1_35MainloopSm100TmaUmmaWarpSpecializedILi54ELi2ELi4ENS5_IJNS4_1CILi1EEESB_SB_EEEEENS5_IJNSA_ILi64EEESE_NSA_ILi32EEEEEENS_12float_e4m3_tENS5_IJlSB_lEEESH_SI_NS4_8TiledMMAINS4_8MMA_AtomIJNS4_10MMA_TraitsINS4_19SM100_MMA_F8F6F4_SSEJSH_SH_fSE_SE_NS4_17integral_constantINS4_4UMMA5MajorELSP_0EEESQ_NSN_INSO_7ScaleInELSR_0EEESS_EEEEEENS4_6LayoutISC_NS5_IJNSA_ILi0EEESW_SW_EEEEENS5_IJNS4_10UnderscoreESZ_SZ_EEEEENS4_13SM90_TMA_LOADENS4_14ComposedLayoutINS4_7SwizzleILi1ELi4ELi3EEENS4_18smem_ptr_flag_bitsILi8EEENSV_INS5_IJNSA_ILi8EEESF_EEENS5_IJSF_SB_EEEEEEEvNS4_8identityES12_S1C_vS1D_EENS_8epilogue10collective18CollectiveEpilogueINS1F_23Sm100TmaWarpSpecializedILi1ELi1ELi32ELb0ELb0EEEJSG_NS5_IJNSV_ISE_SB_EES1K_EEESH_SI_SH_SI_NS1F_6fusion15FusionCallbacksIS1J_NS1M_17LinearCombinationISH_fSH_fLNS_15FloatRoundStyleE2EEESG_S1L_JEEENS4_5SM1004TMEM4LOAD26SM100_TMEM_LOAD_16dp32b32xES12_NS13_INS14_ILi2ELi4ELi3EEES17_NSV_INS5_IJS18_SE_EEENS5_IJSE_SB_EEEEEEENS4_39AutoVectorizingCopyWithAssumedAlignmentILi128EEENS4_14SM90_TMA_STOREES20_S22_S22_EEEvvEEEEvNT_6ParamsE,"ax",@progbits
	.align	128
.text._ZN7cutlass13device_kernelINS_4gemm6kernel13GemmUniversalIN4cute5tupleIJiiiiEEENS1_10collective13CollectiveMmaINS1_35MainloopSm100TmaUmmaWarpSpecializedILi54ELi2ELi4ENS5_IJNS4_1CILi1EEESB_SB_EEEEENS5_IJNSA_ILi64EEESE_NSA_ILi32EEEEEENS_12float_e4m3_tENS5_IJlSB_lEEESH_SI_NS4_8TiledMMAINS4_8MMA_AtomIJNS4_10MMA_TraitsINS4_19SM100_MMA_F8F6F4_SSEJSH_SH_fSE_SE_NS4_17integral_constantINS4_4UMMA5MajorELSP_0EEESQ_NSN_INSO_7ScaleInELSR_0EEESS_EEEEEENS4_6LayoutISC_NS5_IJNSA_ILi0EEESW_SW_EEEEENS5_IJNS4_10UnderscoreESZ_SZ_EEEEENS4_13SM90_TMA_LOADENS4_14ComposedLayoutINS4_7SwizzleILi1ELi4ELi3EEENS4_18smem_ptr_flag_bitsILi8EEENSV_INS5_IJNSA_ILi8EEESF_EEENS5_IJSF_SB_EEEEEEEvNS4_8identityES12_S1C_vS1D_EENS_8epilogue10collective18CollectiveEpilogueINS1F_23Sm100TmaWarpSpecializedILi1ELi1ELi32ELb0ELb0EEEJSG_NS5_IJNSV_ISE_SB_EES1K_EEESH_SI_SH_SI_NS1F_6fusion15FusionCallbacksIS1J_NS1M_17LinearCombinationISH_fSH_fLNS_15FloatRoundStyleE2EEESG_S1L_JEEENS4_5SM1004TMEM4LOAD26SM100_TMEM_LOAD_16dp32b32xES12_NS13_INS14_ILi2ELi4ELi3EEES17_NSV_INS5_IJS18_SE_EEENS5_IJSE_SB_EEEEEEENS4_39AutoVectorizingCopyWithAssumedAlignmentILi128EEENS4_14SM90_TMA_STOREES20_S22_S22_EEEvvEEEEvNT_6ParamsE:
        .type           _ZN7cutlass13device_kernelINS_4gemm6kernel13GemmUniversalIN4cute5tupleIJiiiiEEENS1_10collective13CollectiveMmaINS1_35MainloopSm100TmaUmmaWarpSpecializedILi54ELi2ELi4ENS5_IJNS4_1CILi1EEESB_SB_EEEEENS5_IJNSA_ILi64EEESE_NSA_ILi32EEEEEENS_12float_e4m3_tENS5_IJlSB_lEEESH_SI_NS4_8TiledMMAINS4_8MMA_AtomIJNS4_10MMA_TraitsINS4_19SM100_MMA_F8F6F4_SSEJSH_SH_fSE_SE_NS4_17integral_constantINS4_4UMMA5MajorELSP_0EEESQ_NSN_INSO_7ScaleInELSR_0EEESS_EEEEEENS4_6LayoutISC_NS5_IJNSA_ILi0EEESW_SW_EEEEENS5_IJNS4_10UnderscoreESZ_SZ_EEEEENS4_13SM90_TMA_LOADENS4_14ComposedLayoutINS4_7SwizzleILi1ELi4ELi3EEENS4_18smem_ptr_flag_bitsILi8EEENSV_INS5_IJNSA_ILi8EEESF_EEENS5_IJSF_SB_EEEEEEEvNS4_8identityES12_S1C_vS1D_EENS_8epilogue10collective18CollectiveEpilogueINS1F_23Sm100TmaWarpSpecializedILi1ELi1ELi32ELb0ELb0EEEJSG_NS5_IJNSV_ISE_SB_EES1K_EEESH_SI_SH_SI_NS1F_6fusion15FusionCallbacksIS1J_NS1M_17LinearCombinationISH_fSH_fLNS_15FloatRoundStyleE2EEESG_S1L_JEEENS4_5SM1004TMEM4LOAD26SM100_TMEM_LOAD_16dp32b32xES12_NS13_INS14_ILi2ELi4ELi3EEES17_NSV_INS5_IJS18_SE_EEENS5_IJSE_SB_EEEEEEENS4_39AutoVectorizingCopyWithAssumedAlignmentILi128EEENS4_14SM90_TMA_STOREES20_S22_S22_EEEvvEEEEvNT_6ParamsE,@function
        .size           _ZN7cutlass13device_kernelINS_4gemm6kernel13GemmUniversalIN4cute5tupleIJiiiiEEENS1_10collective13CollectiveMmaINS1_35MainloopSm100TmaUmmaWarpSpecializedILi54ELi2ELi4ENS5_IJNS4_1CILi1EEESB_SB_EEEEENS5_IJNSA_ILi64EEESE_NSA_ILi32EEEEEENS_12float_e4m3_tENS5_IJlSB_lEEESH_SI_NS4_8TiledMMAINS4_8MMA_AtomIJNS4_10MMA_TraitsINS4_19SM100_MMA_F8F6F4_SSEJSH_SH_fSE_SE_NS4_17integral_constantINS4_4UMMA5MajorELSP_0EEESQ_NSN_INSO_7ScaleInELSR_0EEESS_EEEEEENS4_6LayoutISC_NS5_IJNSA_ILi0EEESW_SW_EEEEENS5_IJNS4_10UnderscoreESZ_SZ_EEEEENS4_13SM90_TMA_LOADENS4_14ComposedLayoutINS4_7SwizzleILi1ELi4ELi3EEENS4_18smem_ptr_flag_bitsILi8EEENSV_INS5_IJNSA_ILi8EEESF_EEENS5_IJSF_SB_EEEEEEEvNS4_8identityES12_S1C_vS1D_EENS_8epilogue10collective18CollectiveEpilogueINS1F_23Sm100TmaWarpSpecializedILi1ELi1ELi32ELb0ELb0EEEJSG_NS5_IJNSV_ISE_SB_EES1K_EEESH_SI_SH_SI_NS1F_6fusion15FusionCallbacksIS1J_NS1M_17LinearCombinationISH_fSH_fLNS_15FloatRoundStyleE2EEESG_S1L_JEEENS4_5SM1004TMEM4LOAD26SM100_TMEM_LOAD_16dp32b32xES12_NS13_INS14_ILi2ELi4ELi3EEES17_NSV_INS5_IJS18_SE_EEENS5_IJSE_SB_EEEEEEENS4_39AutoVectorizingCopyWithAssumedAlignmentILi128EEENS4_14SM90_TMA_STOREES20_S22_S22_EEEvvEEEEvNT_6ParamsE,(.L_x_279 - _ZN7cutlass13device_kernelINS_4gemm6kernel13GemmUniversalIN4cute5tupleIJiiiiEEENS1_10collective13CollectiveMmaINS1_35MainloopSm100TmaUmmaWarpSpecializedILi54ELi2ELi4ENS5_IJNS4_1CILi1EEESB_SB_EEEEENS5_IJNSA_ILi64EEESE_NSA_ILi32EEEEEENS_12float_e4m3_tENS5_IJlSB_lEEESH_SI_NS4_8TiledMMAINS4_8MMA_AtomIJNS4_10MMA_TraitsINS4_19SM100_MMA_F8F6F4_SSEJSH_SH_fSE_SE_NS4_17integral_constantINS4_4UMMA5MajorELSP_0EEESQ_NSN_INSO_7ScaleInELSR_0EEESS_EEEEEENS4_6LayoutISC_NS5_IJNSA_ILi0EEESW_SW_EEEEENS5_IJNS4_10UnderscoreESZ_SZ_EEEEENS4_13SM90_TMA_LOADENS4_14ComposedLayoutINS4_7SwizzleILi1ELi4ELi3EEENS4_18smem_ptr_flag_bitsILi8EEENSV_INS5_IJNSA_ILi8EEESF_EEENS5_IJSF_SB_EEEEEEEvNS4_8identityES12_S1C_vS1D_EENS_8epilogue10collective18CollectiveEpilogueINS1F_23Sm100TmaWarpSpecializedILi1ELi1ELi32ELb0ELb0EEEJSG_NS5_IJNSV_ISE_SB_EES1K_EEESH_SI_SH_SI_NS1F_6fusion15FusionCallbacksIS1J_NS1M_17LinearCombinationISH_fSH_fLNS_15FloatRoundStyleE2EEESG_S1L_JEEENS4_5SM1004TMEM4LOAD26SM100_TMEM_LOAD_16dp32b32xES12_NS13_INS14_ILi2ELi4ELi3EEES17_NSV_INS5_IJS18_SE_EEENS5_IJSE_SB_EEEEEEENS4_39AutoVectorizingCopyWithAssumedAlignmentILi128EEENS4_14SM90_TMA_STOREES20_S22_S22_EEEvvEEEEvNT_6ParamsE)
        .other          _ZN7cutlass13device_kernelINS_4gemm6kernel13GemmUniversalIN4cute5tupleIJiiiiEEENS1_10collective13CollectiveMmaINS1_35MainloopSm100TmaUmmaWarpSpecializedILi54ELi2ELi4ENS5_IJNS4_1CILi1EEESB_SB_EEEEENS5_IJNSA_ILi64EEESE_NSA_ILi32EEEEEENS_12float_e4m3_tENS5_IJlSB_lEEESH_SI_NS4_8TiledMMAINS4_8MMA_AtomIJNS4_10MMA_TraitsINS4_19SM100_MMA_F8F6F4_SSEJSH_SH_fSE_SE_NS4_17integral_constantINS4_4UMMA5MajorELSP_0EEESQ_NSN_INSO_7ScaleInELSR_0EEESS_EEEEEENS4_6LayoutISC_NS5_IJNSA_ILi0EEESW_SW_EEEEENS5_IJNS4_10UnderscoreESZ_SZ_EEEEENS4_13SM90_TMA_LOADENS4_14ComposedLayoutINS4_7SwizzleILi1ELi4ELi3EEENS4_18smem_ptr_flag_bitsILi8EEENSV_INS5_IJNSA_ILi8EEESF_EEENS5_IJSF_SB_EEEEEEEvNS4_8identityES12_S1C_vS1D_EENS_8epilogue10collective18CollectiveEpilogueINS1F_23Sm100TmaWarpSpecializedILi1ELi1ELi32ELb0ELb0EEEJSG_NS5_IJNSV_ISE_SB_EES1K_EEESH_SI_SH_SI_NS1F_6fusion15FusionCallbacksIS1J_NS1M_17LinearCombinationISH_fSH_fLNS_15FloatRoundStyleE2EEESG_S1L_JEEENS4_5SM1004TMEM4LOAD26SM100_TMEM_LOAD_16dp32b32xES12_NS13_INS14_ILi2ELi4ELi3EEES17_NSV_INS5_IJS18_SE_EEENS5_IJSE_SB_EEEEEEENS4_39AutoVectorizingCopyWithAssumedAlignmentILi128EEENS4_14SM90_TMA_STOREES20_S22_S22_EEEvvEEEEvNT_6ParamsE,@"STO_CUDA_ENTRY STV_DEFAULT"
_ZN7cutlass13device_kernelINS_4gemm6kernel13GemmUniversalIN4cute5tupleIJiiiiEEENS1_10collective13CollectiveMmaINS1_35MainloopSm100TmaUmmaWarpSpecializedILi54ELi2ELi4ENS5_IJNS4_1CILi1EEESB_SB_EEEEENS5_IJNSA_ILi64EEESE_NSA_ILi32EEEEEENS_12float_e4m3_tENS5_IJlSB_lEEESH_SI_NS4_8TiledMMAINS4_8MMA_AtomIJNS4_10MMA_TraitsINS4_19SM100_MMA_F8F6F4_SSEJSH_SH_fSE_SE_NS4_17integral_constantINS4_4UMMA5MajorELSP_0EEESQ_NSN_INSO_7ScaleInELSR_0EEESS_EEEEEENS4_6LayoutISC_NS5_IJNSA_ILi0EEESW_SW_EEEEENS5_IJNS4_10UnderscoreESZ_SZ_EEEEENS4_13SM90_TMA_LOADENS4_14ComposedLayoutINS4_7SwizzleILi1ELi4ELi3EEENS4_18smem_ptr_flag_bitsILi8EEENSV_INS5_IJNSA_ILi8EEESF_EEENS5_IJSF_SB_EEEEEEEvNS4_8identityES12_S1C_vS1D_EENS_8epilogue10collective18CollectiveEpilogueINS1F_23Sm100TmaWarpSpecializedILi1ELi1ELi32ELb0ELb0EEEJSG_NS5_IJNSV_ISE_SB_EES1K_EEESH_SI_SH_SI_NS1F_6fusion15FusionCallbacksIS1J_NS1M_17LinearCombinationISH_fSH_fLNS_15FloatRoundStyleE2EEESG_S1L_JEEENS4_5SM1004TMEM4LOAD26SM100_TMEM_LOAD_16dp32b32xES12_NS13_INS14_ILi2ELi4ELi3EEES17_NSV_INS5_IJS18_SE_EEENS5_IJSE_SB_EEEEEEENS4_39AutoVectorizingCopyWithAssumedAlignmentILi128EEENS4_14SM90_TMA_STOREES20_S22_S22_EEEvvEEEEvNT_6ParamsE:
[----:B------:R-:W1:Y:S01]  /*0000*/  LDC R1, c[0x0][0x37c] ;  /* 0x0000df00ff017b82 */ /* 0x000e620000000800 */
[----:B------:R-:W2:Y:S01]  /*0010*/  S2R R101, SR_TID.X ;  /* 0x0000000000657919 */ /* 0x000ea20000002100 */
[----:B------:R-:W3:Y:S01]  /*0020*/  LDCU.64 UR4, c[0x0][0x890] ;  /* 0x00011200ff0477ac */ /* 0x000ee20008000a00 */
[----:B------:R-:W-:Y:S02]  /*0030*/  PRMT R96, RZ, 0x7610, R96 ;  /* 0x00007610ff607816 */ /* 0x000fe40000000060 */
[----:B------:R-:W-:Y:S01]  /*0040*/  ELECT P5, URZ, PT ;  /* 0x0000000000ff782f */ /* 0x000fe200038a0000 */
[----:B------:R-:W4:Y:S01]  /*0050*/  LDCU.64 UR40, c[0x0][0x358] ;  /* 0x00006b00ff2877ac */ /* 0x000f220008000a00 */
[----:B---3--:R-:W-:-:S04]  /*0060*/  UISETP.NE.U32.AND UP0, UPT, UR4, URZ, UPT ;  /* 0x000000ff0400728c */ /* 0x008fc8000bf05070 */
[----:B------:R-:W-:Y:S01]  /*0070*/  UISETP.NE.AND.EX UP0, UPT, UR5, URZ, UPT, UP0 ;  /* 0x000000ff0500728c */ /* 0x000fe2000bf05300 */
[----:B--2---:R-:W-:-:S05]  /*0080*/  SHF.R.U32.HI R104, RZ, 0x5, R101 ;  /* 0x00000005ff687819 */ /* 0x004fca0000011665 */
[----:B------:R-:W2:Y:S02]  /*0090*/  SHFL.IDX PT, R0, R104, RZ, 0x1f ;  /* 0x00001fff68007589 */ /* 0x000ea400000e0000 */
[----:B--2---:R-:W-:Y:S01]  /*00a0*/  R2UR UR8, R0 ;  /* 0x00000000000872ca */ /* 0x004fe200000e0000 */
[----:B-1--4-:R-:W-:-:S14]  /*00b0*/  BRA.U UP0, `(.L_x_0) ;  /* 0x00000001002c7547 */ /* 0x012fdc000b800000 */
[----:B------:R-:W1:Y:S02]  /*00c0*/  LDCU.64 UR6, c[0x0][0x888] ;  /* 0x00011100ff0677ac */ /* 0x000e640008000a00 */
[----:B-1----:R-:W-:-:S04]  /*00d0*/  UISETP.NE.U32.AND UP0, UPT, UR6, URZ, UPT ;  /* 0x000000ff0600728c */ /* 0x002fc8000bf05070 */
[----:B------:R-:W-:-:S09]  /*00e0*/  UISETP.NE.AND.EX UP0, UPT, UR7, URZ, UPT, UP0 ;  /* 0x000000ff0700728c */ /* 0x000fd2000bf05300 */
[----:B------:R-:W-:Y:S05]  /*00f0*/  BRA.U !UP0, `(.L_x_1) ;  /* 0x0000000108107547 */ /* 0x000fea000b800000 */
[----:B------:R-:W1:Y:S02]  /*0100*/  LDC.64 R2, c[0x0][0x888] ;  /* 0x00022200ff027b82 */ /* 0x000e640000000a00 */
[----:B-1----:R1:W5:Y:S01]  /*0110*/  LDG.E R49, desc[UR40][R2.64] ;  /* 0x0000002802317981 */ /* 0x002362000c1e1900 */
[----:B------:R-:W-:Y:S01]  /*0120*/  HFMA2 R96, -RZ, RZ, 0, 5.9604644775390625e-08 ;  /* 0x00000001ff607431 */ /* 0x000fe200000001ff */
[----:B------:R-:W-:Y:S05]  /*0130*/  BRA `(.L_x_0) ;  /* 0x00000000000c7947 */ /* 0x000fea0003800000 */
.L_x_1:
[----:B------:R-:W1:Y:S01]  /*0140*/  LDCU UR6, c[0x0][0x880] ;  /* 0x00011000ff0677ac */ /* 0x000e620008000800 */
[----:B------:R-:W-:Y:S01]  /*0150*/  HFMA2 R96, -RZ, RZ, 0, 5.9604644775390625e-08 ;  /* 0x00000001ff607431 */ /* 0x000fe200000001ff */
[----:B-1----:R-:W-:-:S07]  /*0160*/  MOV R49, UR6 ;  /* 0x0000000600317c02 */ /* 0x002fce0008000f00 */
.L_x_0:
[----:B------:R-:W2:Y:S02]  /*0170*/  LDCU.64 UR6, c[0x0][0x8b0] ;  /* 0x00011600ff0677ac */ /* 0x000ea40008000a00 */
[----:B--2---:R-:W-:-:S04]  /*0180*/  UISETP.NE.U32.AND UP0, UPT, UR6, URZ, UPT ;  /* 0x000000ff0600728c */ /* 0x004fc8000bf05070 */
[----:B------:R-:W-:-:S09]  /*0190*/  UISETP.NE.AND.EX UP0, UPT, UR7, URZ, UPT, UP0 ;  /* 0x000000ff0700728c */ /* 0x000fd2000bf05300 */
[----:B------:R-:W-:Y:S05]  /*01a0*/  BRA.U UP0, `(.L_x_2) ;  /* 0x0000000100247547 */ /* 0x000fea000b800000 */
[----:B------:R-:W2:Y:S02]  /*01b0*/  LDCU.64 UR6, c[0x0][0x8a8] ;  /* 0x00011500ff0677ac */ /* 0x000ea40008000a00 */
[----:B--2---:R-:W-:-:S04]  /*01c0*/  UISETP.NE.U32.AND UP0, UPT, UR6, URZ, UPT ;  /* 0x000000ff0600728c */ /* 0x004fc8000bf05070 */
[----:B------:R-:W-:-:S09]  /*01d0*/  UISETP.NE.AND.EX UP0, UPT, UR7, URZ, UPT, UP0 ;  /* 0x000000ff0700728c */ /* 0x000fd2000bf05300 */
[----:B------:R-:W-:Y:S05]  /*01e0*/  BRA.U !UP0, `(.L_x_3) ;  /* 0x00000001080c7547 */ /* 0x000fea000b800000 */
[----:B-1----:R-:W1:Y:S02]  /*01f0*/  LDC.64 R2, c[0x0][0x8a8] ;  /* 0x00022a00ff027b82 */ /* 0x002e640000000a00 */
[----:B-1----:R2:W5:Y:S01]  /*0200*/  LDG.E R47, desc[UR40][R2.64] ;  /* 0x00000028022f7981 */ /* 0x002562000c1e1900 */
[----:B------:R-:W-:Y:S05]  /*0210*/  BRA `(.L_x_2) ;  /* 0x0000000000087947 */ /* 0x000fea0003800000 */
.L_x_3:
[----:B------:R-:W2:Y:S02]  /*0220*/  LDCU UR6, c[0x0][0x8a0] ;  /* 0x00011400ff0677ac */ /* 0x000ea40008000800 */
[----:B--2---:R-:W-:Y:S02]  /*0230*/  MOV R47, UR6 ;  /* 0x00000006002f7c02 */ /* 0x004fe40008000f00 */
.L_x_2:
[----:B------:R-:W-:Y:S01]  /*0240*/  IMAD.U32 R0, RZ, RZ, UR8 ;  /* 0x00000008ff007e24 */ /* 0x000fe2000f8e00ff */
[----:B------:R-:W-:Y:S04]  /*0250*/  BSSY.RECONVERGENT B0, `(.L_x_4) ;  /* 0x000000c000007945 */ /* 0x000fe80003800200 */
[C---:B------:R-:W-:Y:S02]  /*0260*/  ISETP.NE.OR P1, PT, R0.reuse, 0x1, !P5 ;  /* 0x000000010000780c */ /* 0x040fe40006f25670 */
[----:B------:R-:W-:-:S11]  /*0270*/  ISETP.NE.OR P0, PT, R0, 0x3, !P5 ;  /* 0x000000030000780c */ /* 0x000fd60006f05670 */
[----:B------:R-:W-:Y:S05]  /*0280*/  @P1 BRA `(.L_x_5) ;  /* 0x0000000000201947 */ /* 0x000fea0003800000 */
[----:B------:R-:W3:Y:S02]  /*0290*/  LDCU.64 UR6, c[0x0][0x348] ;  /* 0x00006900ff0677ac */ /* 0x000ee40008000a00 */
[----:B---3--:R-:W-:Y:S02]  /*02a0*/  UIADD3 UR10, UP1, UPT, UR6, 0x80, URZ ;  /* 0x00000080060a7890 */ /* 0x008fe4000ff3e0ff */
[----:B------:R-:W-:Y:S02]  /*02b0*/  UIADD3 UR6, UP0, UPT, UR6, 0x180, URZ ;  /* 0x0000018006067890 */ /* 0x000fe4000ff1e0ff */
[----:B------:R-:W-:Y:S02]  /*02c0*/  UIADD3.X UR11, UPT, UPT, URZ, UR7, URZ, UP1, !UPT ;  /* 0x00000007ff0b7290 */ /* 0x000fe40008ffe4ff */
[----:B------:R-:W-:-:S07]  /*02d0*/  UIADD3.X UR7, UPT, UPT, URZ, UR7, URZ, UP0, !UPT ;  /* 0x00000007ff077290 */ /* 0x000fce00087fe4ff */
[----:B------:R3:W-:Y:S02]  /*02e0*/  UTMACCTL.PF [UR10] ;  /* 0x000000000a0079b9 */ /* 0x0007e40008040000 */
[----:B------:R3:W-:Y:S02]  /*02f0*/  UTMACCTL.PF [UR6] ;  /* 0x00000000060079b9 */ /* 0x0007e40008040000 */
[----:B---3--:R-:W-:Y:S01]  /*0300*/  NOP ;  /* 0x0000000000007918 */ /* 0x008fe20000000000 */
.L_x_5:
[----:B------:R-:W-:Y:S05]  /*0310*/  BSYNC.RECONVERGENT B0 ;  /* 0x0000000000007941 */ /* 0x000fea0003800200 */
.L_x_4:
[----:B------:R-:W-:Y:S04]  /*0320*/  BSSY.RECONVERGENT B0, `(.L_x_6) ;  /* 0x000000a000007945 */ /* 0x000fe80003800200 */
        /* <DEDUP_REMOVED lines=9> */
.L_x_7:
[----:B------:R-:W-:Y:S05]  /*03c0*/  BSYNC.RECONVERGENT B0 ;  /* 0x0000000000007941 */ /* 0x000fea0003800200 */
.L_x_6:
[----:B------:R-:W3:Y:S01]  /*03d0*/  LDCU.64 UR6, c[0x0][0x888] ;  /* 0x00011100ff0677ac */ /* 0x000ee20008000a00 */
[----:B------:R-:W-:Y:S02]  /*03e0*/  UISETP.EQ.U32.AND UP1, UPT, UR4, URZ, UPT ;  /* 0x000000ff0400728c */ /* 0x000fe4000bf22070 */
[----:B------:R-:W-:Y:S02]  /*03f0*/  UPLOP3.LUT UP2, UPT, UPT, UPT, UPT, 0x80, 0x8 ;  /* 0x000000000008789c */ /* 0x000fe40003f4f070 */
[----:B---3--:R-:W-:-:S04]  /*0400*/  UISETP.NE.U32.AND UP0, UPT, UR6, URZ, UPT ;  /* 0x000000ff0600728c */ /* 0x008fc8000bf05070 */
[----:B------:R-:W-:-:S04]  /*0410*/  UISETP.NE.AND.EX UP0, UPT, UR7, URZ, UPT, UP0 ;  /* 0x000000ff0700728c */ /* 0x000fc8000bf05300 */
[----:B------:R-:W-:-:S04]  /*0420*/  UISETP.EQ.OR.EX UP3, UPT, UR5, URZ, !UP0, UP1 ;  /* 0x000000ff0500728c */ /* 0x000fc8000c762710 */
[----:B------:R-:W-:-:S05]  /*0430*/  UP2UR UR44, UPR, URZ, 0x8 ;  /* 0x00000008ff2c7883 */ /* 0x000fca0008000000 */
[----:B------:R-:W-:Y:S07]  /*0440*/  BRA.U !UP3, `(.L_x_8) ;  /* 0x000000010b207547 */ /* 0x000fee000b800000 */
[----:B------:R-:W-:Y:S01]  /*0450*/  UISETP.NE.U32.AND UP2, UPT, UR4, URZ, UPT ;  /* 0x000000ff0400728c */ /* 0x000fe2000bf45070 */
[----:B-----5:R-:W-:Y:S01]  /*0460*/  FSETP.NEU.AND P0, PT, R49, RZ, PT ;  /* 0x000000ff3100720b */ /* 0x020fe20003f0d000 */
[----:B------:R-:W-:Y:S02]  /*0470*/  USEL UR4, URZ, 0xffffffff, UP0 ;  /* 0xffffffffff047887 */ /* 0x000fe40008000000 */
[----:B------:R-:W-:-:S10]  /*0480*/  UISETP.NE.AND.EX UP2, UPT, UR5, URZ, UPT, UP2 ;  /* 0x000000ff0500728c */ /* 0x000fd4000bf45320 */
[----:B------:R-:W-:Y:S01]  /*0490*/  VOTEU.ANY UP1, P0 ;  /* 0x0000000000ff7886 */ /* 0x000fe20000020100 */
[----:B------:R-:W-:-:S04]  /*04a0*/  @!UP2 USEL UR4, URZ, 0xffffffff, UP1 ;  /* 0xffffffffff04a887 */ /* 0x000fc80008800000 */
[----:B------:R-:W-:-:S04]  /*04b0*/  ULOP3.LUT UR4, UR4, 0x1, URZ, 0xc0, !UPT ;  /* 0x0000000104047892 */ /* 0x000fc8000f8ec0ff */
[----:B------:R-:W-:-:S11]  /*04c0*/  UISETP.NE.U32.AND UP2, UPT, UR4, 0x1, UPT ;  /* 0x000000010400788c */ /* 0x000fd6000bf45070 */
.L_x_8:
[----:B-12---:R-:W1:Y:S01]  /*04d0*/  SHFL.IDX PT, R2, R104, RZ, 0x1f ;  /* 0x00001fff68027589 */ /* 0x006e6200000e0000 */
[----:B------:R-:W-:-:S04]  /*04e0*/  UISETP.NE.AND UP1, UPT, UR8, 0x2, UPT ;  /* 0x000000020800788c */ /* 0x000fc8000bf25270 */
[----:B------:R-:W-:Y:S01]  /*04f0*/  USEL UR13, URZ, 0x1, UP1 ;  /* 0x00000001ff0d7887 */ /* 0x000fe20008800000 */
[----:B-1----:R-:W-:-:S13]  /*0500*/  ISETP.NE.AND P0, PT, R2, RZ, PT ;  /* 0x000000ff0200720c */ /* 0x002fda0003f05270 */
[----:B------:R-:W-:Y:S05]  /*0510*/  @P0 BRA `(.L_x_9) ;  /* 0x0000000400e40947 */ /* 0x000fea0003800000 */
[----:B------:R-:W-:Y:S01]  /*0520*/  ELECT P0, URZ, PT ;  /* 0x0000000000ff782f */ /* 0x000fe20003800000 */
[----:B------:R-:W-:-:S12]  /*0530*/  BSSY.RECONVERGENT B0, `(.L_x_9) ;  /* 0x0000077000007945 */ /* 0x000fd80003800200 */
[----:B------:R-:W-:Y:S05]  /*0540*/  @!P0 BRA `(.L_x_10) ;  /* 0x0000000400d48947 */ /* 0x000fea0003800000 */
[----:B------:R-:W1:Y:S01]  /*0550*/  S2UR UR5, SR_CgaCtaId ;  /* 0x00000000000579c3 */ /* 0x000e620000008800 */
[----:B------:R-:W-:Y:S01]  /*0560*/  UMOV UR6, 0x400 ;  /* 0x0000040000067882 */ /* 0x000fe20000000000 */
[----:B------:R-:W-:Y:S01]  /*0570*/  UMOV UR4, 0x1 ;  /* 0x0000000100047882 */ /* 0x000fe20000000000 */
[----:B-1----:R-:W-:Y:S02]  /*0580*/  ULEA UR5, UR5, UR6, 0x18 ;  /* 0x0000000605057291 */ /* 0x002fe4000f8ec0ff */
[----:B------:R-:W-:-:S04]  /*0590*/  UIADD3 UR6, UPT, UPT, -UR4, 0x100000, URZ ;  /* 0x0010000004067890 */ /* 0x000fc8000fffe1ff */
[----:B------:R-:W-:Y:S02]  /*05a0*/  USHF.L.U32 UR7, UR6, 0xb, URZ ;  /* 0x0000000b06077899 */ /* 0x000fe400080006ff */
[----:B------:R-:W-:Y:S01]  /*05b0*/  USHF.L.U32 UR6, UR6, 0x1, URZ ;  /* 0x0000000106067899 */ /* 0x000fe200080006ff */
[----:B------:R-:W1:Y:S11]  /*05c0*/  FENCE.VIEW.ASYNC.S ;  /* 0x00000000000073c6 */ /* 0x000e760000000000 */
[----:B-1----:R1:W2:Y:S01]  /*05d0*/  SYNCS.EXCH.64 URZ, [UR5], UR6 ;  /* 0x0000000605ff75b2 */ /* 0x0022a20008000100 */
[----:B------:R1:W3:Y:S01]  /*05e0*/  SYNCS.EXCH.64 URZ, [UR5+0x1b0], UR6 ;  /* 0x0001b00605ff75b2 */ /* 0x0002e20008000100 */
[----:B------:R1:W4:Y:S01]  /*05f0*/  SYNCS.EXCH.64 URZ, [UR5+0x8], UR6 ;  /* 0x0000080605ff75b2 */ /* 0x0003220008000100 */
[----:B------:R1:W1:Y:S01]  /*0600*/  SYNCS.EXCH.64 URZ, [UR5+0x1b8], UR6 ;  /* 0x0001b80605ff75b2 */ /* 0x0002620008000100 */
        /* <DEDUP_REMOVED lines=104> */
[----:B--234-:R-:W-:Y:S01]  /*0c90*/  NOP ;  /* 0x0000000000007918 */ /* 0x01cfe20000000000 */
.L_x_10:
[----:B-1----:R-:W-:Y:S05]  /*0ca0*/  BSYNC.RECONVERGENT B0 ;  /* 0x0000000000007941 */ /* 0x002fea0003800200 */
.L_x_9:
[----:B------:R-:W1:Y:S01]  /*0cb0*/  SHFL.IDX PT, R2, R104, RZ, 0x1f ;  /* 0x00001fff68027589 */ /* 0x000e6200000e0000 */
[----:B------:R-:W-:Y:S01]  /*0cc0*/  NOP ;  /* 0x0000000000007918 */ /* 0x000fe20000000000 */
[----:B-1----:R-:W-:-:S13]  /*0cd0*/  ISETP.NE.AND P0, PT, R2, 0x1, PT ;  /* 0x000000010200780c */ /* 0x002fda0003f05270 */
[----:B------:R-:W-:Y:S05]  /*0ce0*/  @P0 BRA `(.L_x_11) ;  /* 0x0000000000400947 */ /* 0x000fea0003800000 */
[----:B------:R-:W1:Y:S01]  /*0cf0*/  S2UR UR6, SR_CgaCtaId ;  /* 0x00000000000679c3 */ /* 0x000e620000008800 */
[----:B------:R-:W-:Y:S01]  /*0d00*/  UMOV UR7, 0x400 ;  /* 0x0000040000077882 */ /* 0x000fe20000000000 */
[----:B------:R-:W-:Y:S01]  /*0d10*/  UMOV UR5, 0x20 ;  /* 0x0000002000057882 */ /* 0x000fe20000000000 */
[----:B------:R-:W-:Y:S01]  /*0d20*/  UMOV UR4, 0x80 ;  /* 0x0000008000047882 */ /* 0x000fe20000000000 */
[----:B------:R-:W-:-:S04]  /*0d30*/  UIADD3 UR10, UPT, UPT, -UR5, 0x100000, URZ ;  /* 0x00100000050a7890 */ /* 0x000fc8000fffe1ff */
[----:B------:R-:W-:Y:S02]  /*0d40*/  USHF.L.U32 UR11, UR10, 0xb, URZ ;  /* 0x0000000b0a0b7899 */ /* 0x000fe400080006ff */
[----:B------:R-:W-:Y:S02]  /*0d50*/  USHF.L.U32 UR10, UR10, 0x1, URZ ;  /* 0x000000010a0a7899 */ /* 0x000fe400080006ff */
[----:B------:R-:W-:-:S04]  /*0d60*/  UIADD3 UR4, UPT, UPT, -UR4, 0x100000, URZ ;  /* 0x0010000004047890 */ /* 0x000fc8000fffe1ff */
[----:B------:R-:W-:Y:S02]  /*0d70*/  USHF.L.U32 UR5, UR4, 0xb, URZ ;  /* 0x0000000b04057899 */ /* 0x000fe400080006ff */
[----:B------:R-:W-:Y:S01]  /*0d80*/  USHF.L.U32 UR4, UR4, 0x1, URZ ;  /* 0x0000000104047899 */ /* 0x000fe200080006ff */
[----:B------:R-:W-:Y:S01]  /*0d90*/  ELECT P0, URZ, PT ;  /* 0x0000000000ff782f */ /* 0x000fe20003800000 */
[----:B-1----:R-:W-:Y:S01]  /*0da0*/  ULEA UR6, UR6, UR7, 0x18 ;  /* 0x0000000706067291 */ /* 0x002fe2000f8ec0ff */
[----:B------:R-:W1:Y:S11]  /*0db0*/  FENCE.VIEW.ASYNC.S ;  /* 0x00000000000073c6 */ /* 0x000e760000000000 */
[----:B-1----:R1:W2:Y:S01]  /*0dc0*/  SYNCS.EXCH.64 URZ, [UR6+0x360], UR10 ;  /* 0x0003600a06ff75b2 */ /* 0x0022a20008000100 */
[----:B------:R1:W3:Y:S01]  /*0dd0*/  SYNCS.EXCH.64 URZ, [UR6+0x368], UR4 ;  /* 0x0003680406ff75b2 */ /* 0x0002e20008000100 */
[----:B------:R-:W-:Y:S01]  /*0de0*/  NOP ;  /* 0x0000000000007918 */ /* 0x000fe20000000000 */
.L_x_11:
[----:B------:R-:W4:Y:S01]  /*0df0*/  SHFL.IDX PT, R2, R104, RZ, 0x1f ;  /* 0x00001fff68027589 */ /* 0x000f2200000e0000 */
[----:B------:R-:W-:Y:S01]  /*0e00*/  NOP ;  /* 0x0000000000007918 */ /* 0x000fe20000000000 */
[----:B----4-:R-:W-:-:S13]  /*0e10*/  ISETP.NE.AND P0, PT, R2, 0x3, PT ;  /* 0x000000030200780c */ /* 0x010fda0003f05270 */
[----:B------:R-:W-:Y:S05]  /*0e20*/  @P0 BRA `(.L_x_12) ;  /* 0x0000000000300947 */ /* 0x000fea0003800000 */
[----:B-1----:R-:W1:Y:S01]  /*0e30*/  S2UR UR5, SR_CgaCtaId ;  /* 0x00000000000579c3 */ /* 0x002e620000008800 */
[----:B------:R-:W-:Y:S01]  /*0e40*/  UMOV UR6, 0x400 ;  /* 0x0000040000067882 */ /* 0x000fe20000000000 */
[----:B------:R-:W-:Y:S01]  /*0e50*/  UMOV UR4, 0x20 ;  /* 0x0000002000047882 */ /* 0x000fe20000000000 */
[----:B------:R-:W-:Y:S01]  /*0e60*/  ELECT P0, URZ, PT ;  /* 0x0000000000ff782f */ /* 0x000fe20003800000 */
[----:B-1----:R-:W-:Y:S02]  /*0e70*/  ULEA UR5, UR5, UR6, 0x18 ;  /* 0x0000000605057291 */ /* 0x002fe4000f8ec0ff */
[----:B------:R-:W-:-:S04]  /*0e80*/  UIADD3 UR6, UPT, UPT, -UR4, 0x100000, URZ ;  /* 0x0010000004067890 */ /* 0x000fc8000fffe1ff */
[----:B------:R-:W-:Y:S02]  /*0e90*/  USHF.L.U32 UR7, UR6, 0xb, URZ ;  /* 0x0000000b06077899 */ /* 0x000fe400080006ff */
[----:B------:R-:W-:Y:S01]  /*0ea0*/  USHF.L.U32 UR6, UR6, 0x1, URZ ;  /* 0x0000000106067899 */ /* 0x000fe200080006ff */
[----:B------:R-:W1:Y:S11]  /*0eb0*/  FENCE.VIEW.ASYNC.S ;  /* 0x00000000000073c6 */ /* 0x000e760000000000 */
[----:B-1----:R4:W1:Y:S01]  /*0ec0*/  SYNCS.EXCH.64 URZ, [UR5+0x370], UR6 ;  /* 0x0003700605ff75b2 */ /* 0x0028620008000100 */
[----:B------:R4:W1:Y:S02]  /*0ed0*/  SYNCS.EXCH.64 URZ, [UR5+0x378], UR6 ;  /* 0x0003780605ff75b2 */ /* 0x0008640008000100 */
[----:B----4-:R-:W-:Y:S01]  /*0ee0*/  NOP ;  /* 0x0000000000007918 */ /* 0x010fe20000000000 */
.L_x_12:
[----:B------:R-:W4:Y:S01]  /*0ef0*/  SHFL.IDX PT, R2, R104, RZ, 0x1f ;  /* 0x00001fff68027589 */ /* 0x000f2200000e0000 */
[----:B------:R-:W-:Y:S01]  /*0f00*/  NOP ;  /* 0x0000000000007918 */ /* 0x000fe20000000000 */
[----:B----4-:R-:W-:-:S13]  /*0f10*/  ISETP.NE.AND P0, PT, R2, 0x4, PT ;  /* 0x000000040200780c */ /* 0x010fda0003f05270 */
[----:B------:R-:W-:Y:S05]  /*0f20*/  @P0 BRA `(.L_x_13) ;  /* 0x00000000004c0947 */ /* 0x000fea0003800000 */
[----:B-1----:R-:W1:Y:S01]  /*0f30*/  S2UR UR5, SR_CgaCtaId ;  /* 0x00000000000579c3 */ /* 0x002e620000008800 */
[----:B------:R-:W-:Y:S01]  /*0f40*/  UMOV UR7, 0x100 ;  /* 0x0000010000077882 */ /* 0x000fe20000000000 */
[----:B------:R-:W-:Y:S01]  /*0f50*/  UMOV UR6, 0x400 ;  /* 0x0000040000067882 */ /* 0x000fe20000000000 */
[----:B------:R-:W-:Y:S01]  /*0f60*/  USEL UR7, UR7, 0xe0, UP2 ;  /* 0x000000e007077887 */ /* 0x000fe20009000000 */
[----:B------:R-:W-:Y:S01]  /*0f70*/  UMOV UR4, 0x1 ;  /* 0x0000000100047882 */ /* 0x000fe20000000000 */
[----:B------:R-:W-:Y:S01]  /*0f80*/  ELECT P0, URZ, PT ;  /* 0x0000000000ff782f */ /* 0x000fe20003800000 */
[----:B------:R-:W-:-:S04]  /*0f90*/  UIADD3 UR10, UPT, UPT, -UR4, 0x100000, URZ ;  /* 0x00100000040a7890 */ /* 0x000fc8000fffe1ff */
[----:B------:R-:W-:Y:S02]  /*0fa0*/  USHF.L.U32 UR11, UR10, 0xb, URZ ;  /* 0x0000000b0a0b7899 */ /* 0x000fe400080006ff */
[----:B------:R-:W-:Y:S02]  /*0fb0*/  USHF.L.U32 UR10, UR10, 0x1, URZ ;  /* 0x000000010a0a7899 */ /* 0x000fe400080006ff */
[----:B-1----:R-:W-:Y:S02]  /*0fc0*/  ULEA UR5, UR5, UR6, 0x18 ;  /* 0x0000000605057291 */ /* 0x002fe4000f8ec0ff */
[----:B------:R-:W-:-:S04]  /*0fd0*/  UIADD3 UR6, UPT, UPT, -UR7, 0x100000, URZ ;  /* 0x0010000007067890 */ /* 0x000fc8000fffe1ff */
[----:B------:R-:W-:Y:S02]  /*0fe0*/  USHF.L.U32 UR7, UR6, 0xb, URZ ;  /* 0x0000000b06077899 */ /* 0x000fe400080006ff */
[----:B------:R-:W-:Y:S01]  /*0ff0*/  USHF.L.U32 UR6, UR6, 0x1, URZ ;  /* 0x0000000106067899 */ /* 0x000fe200080006ff */
[----:B------:R-:W1:Y:S03]  /*1000*/  FENCE.VIEW.ASYNC.S ;  /* 0x00000000000073c6 */ /* 0x000e660000000000 */
[----:B-1----:R4:W1:Y:S08]  /*1010*/  SYNCS.EXCH.64 URZ, [UR5+0x380], UR10 ;  /* 0x0003800a05ff75b2 */ /* 0x0028700008000100 */
[----:B------:R4:W1:Y:S01]  /*1020*/  SYNCS.EXCH.64 URZ, [UR5+0x390], UR6 ;  /* 0x0003900605ff75b2 */ /* 0x0008620008000100 */
[----:B------:R4:W1:Y:S01]  /*1030*/  SYNCS.EXCH.64 URZ, [UR5+0x388], UR10 ;  /* 0x0003880a05ff75b2 */ /* 0x0008620008000100 */
[----:B------:R4:W1:Y:S02]  /*1040*/  SYNCS.EXCH.64 URZ, [UR5+0x398], UR6 ;  /* 0x0003980605ff75b2 */ /* 0x0008640008000100 */
[----:B----4-:R-:W-:Y:S01]  /*1050*/  NOP ;  /* 0x0000000000007918 */ /* 0x010fe20000000000 */
.L_x_13:
[----:B------:R-:W4:Y:S01]  /*1060*/  SHFL.IDX PT, R2, R104, RZ, 0x1f ;  /* 0x00001fff68027589 */ /* 0x000f2200000e0000 */
[----:B------:R-:W-:Y:S01]  /*1070*/  NOP ;  /* 0x0000000000007918 */ /* 0x000fe20000000000 */
[----:B----4-:R-:W-:-:S13]  /*1080*/  ISETP.NE.AND P0, PT, R2, 0x5, PT ;  /* 0x000000050200780c */ /* 0x010fda0003f05270 */
[----:B------:R-:W-:Y:S05]  /*1090*/  @P0 BRA `(.L_x_14) ;  /* 0x0000000000580947 */ /* 0x000fea0003800000 */
[----:B-1----:R-:W1:Y:S01]  /*10a0*/  S2UR UR6, SR_CgaCtaId ;  /* 0x00000000000679c3 */ /* 0x002e620000008800 */
        /* <DEDUP_REMOVED lines=12> */
[----:B-1----:R4:W1:Y:S01]  /*1170*/  SYNCS.EXCH.64 URZ, [UR6+0x3a0], UR10 ;  /* 0x0003a00a06ff75b2 */ /* 0x0028620008000100 */
[----:B------:R4:W1:Y:S01]  /*1180*/  SYNCS.EXCH.64 URZ, [UR6+0x3c0], UR4 ;  /* 0x0003c00406ff75b2 */ /* 0x0008620008000100 */
[----:B------:R4:W1:Y:S01]  /*1190*/  SYNCS.EXCH.64 URZ, [UR6+0x3a8], UR10 ;  /* 0x0003a80a06ff75b2 */ /* 0x0008620008000100 */
[----:B------:R4:W1:Y:S01]  /*11a0*/  SYNCS.EXCH.64 URZ, [UR6+0x3c8], UR4 ;  /* 0x0003c80406ff75b2 */ /* 0x0008620008000100 */
[----:B------:R4:W1:Y:S01]  /*11b0*/  SYNCS.EXCH.64 URZ, [UR6+0x3b0], UR10 ;  /* 0x0003b00a06ff75b2 */ /* 0x0008620008000100 */
[----:B------:R4:W1:Y:S01]  /*11c0*/  SYNCS.EXCH.64 URZ, [UR6+0x3d0], UR4 ;  /* 0x0003d00406ff75b2 */ /* 0x0008620008000100 */
[----:B------:R4:W1:Y:S01]  /*11d0*/  SYNCS.EXCH.64 URZ, [UR6+0x3b8], UR10 ;  /* 0x0003b80a06ff75b2 */ /* 0x0008620008000100 */
[----:B------:R4:W1:Y:S02]  /*11e0*/  SYNCS.EXCH.64 URZ, [UR6+0x3d8], UR4 ;  /* 0x0003d80406ff75b2 */ /* 0x0008640008000100 */
[----:B----4-:R-:W-:Y:S01]  /*11f0*/  NOP ;  /* 0x0000000000007918 */ /* 0x010fe20000000000 */
.L_x_14:
        /* <DEDUP_REMOVED lines=14> */
[----:B------:R4:W1:Y:S01]  /*12e0*/  SYNCS.EXCH.64 URZ, [UR5+0x3f0], UR6 ;  /* 0x0003f00605ff75b2 */ /* 0x0008620008000100 */
[----:B------:R4:W1:Y:S01]  /*12f0*/  SYNCS.EXCH.64 URZ, [UR5+0x3e8], UR6 ;  /* 0x0003e80605ff75b2 */ /* 0x0008620008000100 */
[----:B------:R4:W1:Y:S02]  /*1300*/  SYNCS.EXCH.64 URZ, [UR5+0x3f8], UR6 ;  /* 0x0003f80605ff75b2 */ /* 0x0008640008000100 */
[----:B----4-:R-:W-:Y:S01]  /*1310*/  NOP ;  /* 0x0000000000007918 */ /* 0x010fe20000000000 */
.L_x_15:
[----:B-1----:R-:W1:Y:S01]  /*1320*/  S2UR UR5, SR_CTAID.X ;  /* 0x00000000000579c3 */ /* 0x002e620000002500 */
[----:B------:R-:W-:-:S05]  /*1330*/  CS2R.32 R97, SR_CgaSize ;  /* 0x0000000000617805 */ /* 0x000fca0000008a00 */
[----:B------:R-:W-:-:S05]  /*1340*/  IMAD R97, R97, -0xa0, RZ ;  /* 0xffffff6061617824 */ /* 0x000fca00078e02ff */
[----:B------:R-:W-:-:S14]  /*1350*/  R2UR UR7, R97 ;  /* 0x00000000610772ca */ /* 0x000fdc00000e0000 */
[----:B------:R-:W4:Y:S01]  /*1360*/  LDCU UR7, c[0x0][UR7+0x2b0] ;  /* 0x00005600070777ac */ /* 0x000f220008000800 */
[----:B------:R-:W-:Y:S01]  /*1370*/  NOP ;  /* 0x0000000000007918 */ /* 0x000fe20000000000 */
[----:B------:R-:W-:-:S05]  /*1380*/  CS2R.32 R97, SR_CgaSize ;  /* 0x0000000000617805 */ /* 0x000fca0000008a00 */
[----:B------:R-:W-:-:S05]  /*1390*/  IMAD R97, R97, -0xa0, RZ ;  /* 0xffffff6061617824 */ /* 0x000fca00078e02ff */
[----:B------:R-:W-:-:S14]  /*13a0*/  R2UR UR6, R97 ;  /* 0x00000000610672ca */ /* 0x000fdc00000e0000 */
[----:B------:R-:W2:Y:S01]  /*13b0*/  LDCU UR6, c[0x0][UR6+0x2b4] ;  /* 0x00005680060677ac */ /* 0x000ea20008000800 */
[----:B------:R-:W3:Y:S08]  /*13c0*/  S2UR UR4, SR_CTAID.Y ;  /* 0x00000000000479c3 */ /* 0x000ef00000002600 */
[----:B------:R-:W2:Y:S01]  /*13d0*/  LDC R9, c[0x0][0xb24] ;  /* 0x0002c900ff097b82 */ /* 0x000ea20000000800 */
[----:B-1----:R-:W-:-:S02]  /*13e0*/  I2FP.F32.U32 R5, UR5 ;  /* 0x0000000500057c45 */ /* 0x002fc40008201000 */
[----:B------:R-:W-:-:S05]  /*13f0*/  CS2R.32 R3, SR_CgaSize ;  /* 0x0000000000037805 */ /* 0x000fca0000008a00 */
[----:B------:R-:W-:-:S06]  /*1400*/  IMAD R3, R3, -0xa0, RZ ;  /* 0xffffff6003037824 */ /* 0x000fcc00078e02ff */
[----:B------:R-:W1:Y:S01]  /*1410*/  LDC R3, c[0x0][R3+0x2a0] ;  /* 0x0000a80003037b82 */ /* 0x000e620000000800 */
[----:B------:R-:W-:Y:S01]  /*1420*/  MOV R97, UR5 ;  /* 0x0000000500617c02 */ /* 0x000fe20008000f00 */
[----:B----4-:R-:W-:Y:S01]  /*1430*/  FMUL R5, R5, UR7 ;  /* 0x0000000705057c20 */ /* 0x010fe20008400000 */
[----:B---3--:R-:W-:Y:S02]  /*1440*/  I2FP.F32.U32 R4, UR4 ;  /* 0x0000000400047c45 */ /* 0x008fe40008201000 */
[----:B------:R-:W-:-:S05]  /*1450*/  CS2R.32 R2, SR_CgaSize ;  /* 0x0000000000027805 */ /* 0x000fca0000008a00 */
[----:B------:R-:W-:-:S06]  /*1460*/  IMAD R2, R2, -0xa0, RZ ;  /* 0xffffff6002027824 */ /* 0x000fcc00078e02ff */
[----:B------:R-:W3:Y:S01]  /*1470*/  LDC R2, c[0x0][R2+0x2a4] ;  /* 0x0000a90002027b82 */ /* 0x000ee20000000800 */
[----:B------:R-:W4:Y:S01]  /*1480*/  F2I.U32.TRUNC.NTZ R90, R5 ;  /* 0x00000005005a7305 */ /* 0x000f22000020f000 */
[----:B------:R-:W-:Y:S01]  /*1490*/  MOV R91, UR4 ;  /* 0x00000004005b7c02 */ /* 0x000fe20008000f00 */
[----:B--2---:R-:W-:-:S05]  /*14a0*/  FMUL R4, R4, UR6 ;  /* 0x0000000604047c20 */ /* 0x004fca0008400000 */
[----:B------:R-:W-:Y:S01]  /*14b0*/  BAR.SYNC.DEFER_BLOCKING 0x0 ;  /* 0x0000000000007b1d */ /* 0x000fe20000010000 */
[----:B------:R-:W-:-:S05]  /*14c0*/  ISETP.GE.AND P0, PT, R9, 0x1, PT ;  /* 0x000000010900780c */ /* 0x000fca0003f06270 */
[----:B------:R-:W2:Y:S02]  /*14d0*/  F2I.U32.TRUNC.NTZ R79, R4 ;  /* 0x00000004004f7305 */ /* 0x000ea4000020f000 */
[----:B------:R-:W3:Y:S01]  /*14e0*/  S2UR UR36, SR_CTAID.Z ;  /* 0x00000000002479c3 */ /* 0x000ee20000002700 */
[----:B----4-:R-:W-:-:S05]  /*14f0*/  IADD3 R90, PT, PT, -R90, RZ, RZ ;  /* 0x000000ff5a5a7210 */ /* 0x010fca0007ffe1ff */
[----:B-1----:R-:W-:Y:S01]  /*1500*/  IMAD R90, R3, R90, UR5 ;  /* 0x00000005035a7e24 */ /* 0x002fe2000f8e025a */
[----:B--2---:R-:W-:-:S05]  /*1510*/  IADD3 R79, PT, PT, -R79, RZ, RZ ;  /* 0x000000ff4f4f7210 */ /* 0x004fca0007ffe1ff */
[----:B---3--:R-:W-:Y:S01]  /*1520*/  IMAD R79, R2, R79, UR4 ;  /* 0x00000004024f7e24 */ /* 0x008fe2000f8e024f */
[----:B------:R-:W-:Y:S06]  /*1530*/  @!P0 BRA `(.L_x_16) ;  /* 0x0000000000b88947 */ /* 0x000fec0003800000 */
[----:B------:R-:W1:Y:S01]  /*1540*/  LDC.64 R4, c[0x0][0xb18] ;  /* 0x0002c600ff047b82 */ /* 0x000e620000000a00 */
[----:B------:R-:W-:-:S07]  /*1550*/  ISETP.NE.AND P0, PT, R9, 0x1, PT ;  /* 0x000000010900780c */ /* 0x000fce0003f05270 */
[----:B------:R-:W2:Y:S08]  /*1560*/  LDC R10, c[0x0][0xb0c] ;  /* 0x0002c300ff0a7b82 */ /* 0x000eb00000000800 */
[----:B------:R-:W3:Y:S08]  /*1570*/  LDC R11, c[0x0][0x370] ;  /* 0x0000dc00ff0b7b82 */ /* 0x000ef00000000800 */
[----:B------:R-:W4:Y:S01]  /*1580*/  LDC R12, c[0x0][0x374] ;  /* 0x0000dd00ff0c7b82 */ /* 0x000f220000000800 */
[----:B-1----:R-:W-:-:S07]  /*1590*/  ISETP.NE.AND P1, PT, R4, 0x1, PT ;  /* 0x000000010400780c */ /* 0x002fce0003f25270 */
[----:B------:R-:W3:Y:S01]  /*15a0*/  LDC.64 R6, c[0x0][0xb10] ;  /* 0x0002c400ff067b82 */ /* 0x000ee20000000a00 */
[----:B--2---:R-:W-:-:S07]  /*15b0*/  ISETP.NE.AND P2, PT, R10, 0x1, PT ;  /* 0x000000010a00780c */ /* 0x004fce0003f45270 */
[----:B------:R-:W1:Y:S08]  /*15c0*/  LDC R8, c[0x0][0xb20] ;  /* 0x0002c800ff087b82 */ /* 0x000e700000000800 */
[----:B------:R-:W2:Y:S01]  /*15d0*/  LDC.64 R2, c[0x0][0xb28] ;  /* 0x0002ca00ff027b82 */ /* 0x000ea20000000a00 */
[----:B----4-:R-:W-:-:S04]  /*15e0*/  IMAD.HI.U32 R13, R12, R5, RZ ;  /* 0x000000050c0d7227 */ /* 0x010fc800078e00ff */
[----:B------:R-:W-:-:S04]  /*15f0*/  IMAD.HI.U32 R5, R91, R5, RZ ;  /* 0x000000055b057227 */ /* 0x000fc800078e00ff */
[----:B---3--:R-:W-:-:S04]  /*1600*/  IMAD.HI.U32 R14, R11, R6, RZ ;  /* 0x000000060b0e7227 */ /* 0x008fc800078e00ff */
[----:B------:R-:W-:Y:S01]  /*1610*/  IMAD.HI.U32 R16, R97, R6, RZ ;  /* 0x0000000661107227 */ /* 0x000fe200078e00ff */
[-C--:B------:R-:W-:Y:S02]  /*1620*/  @P2 SHF.R.U32.HI R11, RZ, R7.reuse, R14 ;  /* 0x00000007ff0b2219 */ /* 0x080fe4000001160e */
[-C--:B-1----:R-:W-:Y:S02]  /*1630*/  @P1 SHF.R.U32.HI R12, RZ, R8.reuse, R13 ;  /* 0x00000008ff0c1219 */ /* 0x082fe4000001160d */
[----:B------:R-:W-:Y:S02]  /*1640*/  SHF.R.U32.HI R8, RZ, R8, R5 ;  /* 0x00000008ff087219 */ /* 0x000fe40000011605 */
[----:B------:R-:W-:Y:S02]  /*1650*/  SHF.R.U32.HI R16, RZ, R7, R16 ;  /* 0x00000007ff107219 */ /* 0x000fe40000011610 */
[----:B------:R-:W-:Y:S01]  /*1660*/  SEL R5, R91, R8, !P1 ;  /* 0x000000085b057207 */ /* 0x000fe20004800000 */
[----:B--2---:R-:W-:Y:S01]  /*1670*/  IMAD.HI.U32 R14, R12, R2, RZ ;  /* 0x000000020c0e7227 */ /* 0x004fe200078e00ff */
[----:B------:R-:W-:-:S03]  /*1680*/  SEL R7, R97, R16, !P2 ;  /* 0x0000001061077207 */ /* 0x000fc60005000000 */
[----:B------:R-:W-:Y:S01]  /*1690*/  IMAD.HI.U32 R6, R11, R2, RZ ;  /* 0x000000020b067227 */ /* 0x000fe200078e00ff */
[----:B------:R-:W-:-:S04]  /*16a0*/  @P0 SHF.R.U32.HI R12, RZ, R3, R14 ;  /* 0x00000003ff0c0219 */ /* 0x000fc8000001160e */
[----:B------:R-:W-:Y:S01]  /*16b0*/  @P0 SHF.R.U32.HI R11, RZ, R3, R6 ;  /* 0x00000003ff0b0219 */ /* 0x000fe20000011606 */
[----:B------:R-:W-:-:S04]  /*16c0*/  IMAD R12, R12, R9, RZ ;  /* 0x000000090c0c7224 */ /* 0x000fc800078e02ff */
[----:B------:R-:W-:Y:S01]  /*16d0*/  IMAD R6, R11, R9, RZ ;  /* 0x000000090b067224 */ /* 0x000fe200078e02ff */
[----:B------:R-:W-:-:S04]  /*16e0*/  ISETP.GE.AND P1, PT, R5, R12, PT ;  /* 0x0000000c0500720c */ /* 0x000fc80003f26270 */
[----:B------:R-:W-:Y:S01]  /*16f0*/  ISETP.GE.OR P1, PT, R7, R6, P1 ;  /* 0x000000060700720c */ /* 0x000fe20000f26670 */
[----:B------:R-:W-:-:S05]  /*1700*/  IMAD.HI.U32 R6, R5, R2, RZ ;  /* 0x0000000205067227 */ /* 0x000fca00078e00ff */
[----:B------:R-:W-:-:S04]  /*1710*/  SHF.R.U32.HI R6, RZ, R3, R6 ;  /* 0x00000003ff067219 */ /* 0x000fc80000011606 */
[----:B------:R-:W-:-:S03]  /*1720*/  SEL R6, R5, R6, !P0 ;  /* 0x0000000605067207 */ /* 0x000fc60004000000 */
[----:B------:R-:W-:Y:S01]  /*1730*/  @!P1 IMAD.HI.U32 R8, R7, R2, RZ ;  /* 0x0000000207089227 */ /* 0x000fe200078e00ff */
[----:B------:R-:W-:-:S04]  /*1740*/  IADD3 R2, PT, PT, -R6, RZ, RZ ;  /* 0x000000ff06027210 */ /* 0x000fc80007ffe1ff */
[----:B------:R-:W-:Y:S01]  /*1750*/  @!P1 SHF.R.U32.HI R8, RZ, R3, R8 ;  /* 0x00000003ff089219 */ /* 0x000fe20000011608 */
[----:B------:R-:W-:-:S03]  /*1760*/  IMAD R2, R9, R2, R5 ;  /* 0x0000000209027224 */ /* 0x000fc600078e0205 */
[----:B------:R-:W-:Y:S02]  /*1770*/  @!P1 SEL R3, R7, R8, !P0 ;  /* 0x0000000807039207 */ /* 0x000fe40004000000 */
[----:B------:R-:W-:-:S03]  /*1780*/  IADD3 R8, PT, PT, -R5, RZ, RZ ;  /* 0x000000ff05087210 */ /* 0x000fc60007ffe1ff */
[--C-:B------:R-:W-:Y:S02]  /*1790*/  @!P1 IMAD.IADD R6, R6, 0x1, -R3.reuse ;  /* 0x0000000106069824 */ /* 0x100fe400078e0a03 */
[----:B------:R-:W-:Y:S01]  /*17a0*/  @!P1 IMAD R3, R2, R11, R3 ;  /* 0x0000000b02039224 */ /* 0x000fe200078e0203 */
[----:B------:R-:W-:Y:S01]  /*17b0*/  IADD3 R2, PT, PT, -R7, RZ, RZ ;  /* 0x000000ff07027210 */ /* 0x000fe20007ffe1ff */
[----:B------:R-:W-:Y:S02]  /*17c0*/  @!P1 IMAD R5, R6, R9, R7 ;  /* 0x0000000906059224 */ /* 0x000fe400078e0207 */
[----:B------:R-:W-:Y:S02]  /*17d0*/  IMAD R8, R4, R8, R91 ;  /* 0x0000000804087224 */ /* 0x000fe400078e025b */
[----:B------:R-:W-:Y:S02]  /*17e0*/  @!P1 IMAD.MOV.U32 R7, RZ, RZ, R3 ;  /* 0x000000ffff079224 */ /* 0x000fe400078e0003 */
[----:B------:R-:W-:-:S02]  /*17f0*/  IMAD R2, R10, R2, R97 ;  /* 0x000000020a027224 */ /* 0x000fc400078e0261 */
[----:B------:R-:W-:Y:S02]  /*1800*/  IMAD R91, R5, R4, R8 ;  /* 0x00000004055b7224 */ /* 0x000fe400078e0208 */
[----:B------:R-:W-:Y:S02]  /*1810*/  IMAD R97, R7, R10, R2 ;  /* 0x0000000a07617224 */ /* 0x000fe400078e0202 */
.L_x_16:
[----:B------:R-:W1:Y:S01]  /*1820*/  LDCU UR4, c[0x0][0xb30] ;  /* 0x00016600ff0477ac */ /* 0x000e620008000800 */
[----:B------:R-:W2:Y:S08]  /*1830*/  S2UR UR37, SR_CgaCtaId ;  /* 0x00000000002579c3 */ /* 0x000eb00000008800 */
[----:B------:R-:W3:Y:S01]  /*1840*/  LDC R40, c[0x0][0xb24] ;  /* 0x0002c900ff287b82 */ /* 0x000ee20000000800 */
[----:B-1----:R-:W-:-:S09]  /*1850*/  UISETP.NE.AND UP1, UPT, UR4, 0x1, UPT ;  /* 0x000000010400788c */ /* 0x002fd2000bf25270 */
[----:B--2---:R-:W-:Y:S05]  /*1860*/  BRA.U UP1, `(.L_x_17) ;  /* 0x0000000101407547 */ /* 0x004fea000b800000 */
[----:B------:R-:W1:Y:S08]  /*1870*/  LDC.64 R4, c[0x0][0xb10] ;  /* 0x0002c400ff047b82 */ /* 0x000e700000000a00 */
[----:B------:R-:W2:Y:S08]  /*1880*/  LDC.64 R2, c[0x0][0xb18] ;  /* 0x0002c600ff027b82 */ /* 0x000eb00000000a00 */
[----:B------:R-:W4:Y:S08]  /*1890*/  LDC R6, c[0x0][0xb20] ;  /* 0x0002c800ff067b82 */ /* 0x000f300000000800 */
[----:B------:R-:W3:Y:S01]  /*18a0*/  LDC R8, c[0x0][0xb0c] ;  /* 0x0002c300ff087b82 */ /* 0x000ee20000000800 */
[----:B-1----:R-:W-:-:S05]  /*18b0*/  IMAD.HI.U32 R4, R97, R4, RZ ;  /* 0x0000000461047227 */ /* 0x002fca00078e00ff */
[----:B------:R-:W-:Y:S01]  /*18c0*/  SHF.R.U32.HI R4, RZ, R5, R4 ;  /* 0x00000005ff047219 */ /* 0x000fe20000011604 */
[----:B--2---:R-:W-:Y:S01]  /*18d0*/  IMAD.HI.U32 R3, R91, R3, RZ ;  /* 0x000000035b037227 */ /* 0x004fe200078e00ff */
[----:B------:R-:W-:-:S04]  /*18e0*/  ISETP.NE.AND P0, PT, R2, 0x1, PT ;  /* 0x000000010200780c */ /* 0x000fc80003f05270 */
[----:B----4-:R-:W-:-:S04]  /*18f0*/  SHF.R.U32.HI R6, RZ, R6, R3 ;  /* 0x00000006ff067219 */ /* 0x010fc80000011603 */
[----:B------:R-:W-:Y:S02]  /*1900*/  SEL R3, R91, R6, !P0 ;  /* 0x000000065b037207 */ /* 0x000fe40004000000 */
[----:B---3--:R-:W-:-:S04]  /*1910*/  ISETP.NE.AND P1, PT, R8, 0x1, PT ;  /* 0x000000010800780c */ /* 0x008fc80003f25270 */
[----:B------:R-:W-:-:S05]  /*1920*/  SEL R4, R97, R4, !P1 ;  /* 0x0000000461047207 */ /* 0x000fca0004800000 */
[----:B------:R-:W-:Y:S02]  /*1930*/  IMAD.IADD R5, R3, 0x1, -R4 ;  /* 0x0000000103057824 */ /* 0x000fe400078e0a04 */
[----:B------:R-:W-:Y:S02]  /*1940*/  IMAD.IADD R3, R4, 0x1, -R3 ;  /* 0x0000000104037824 */ /* 0x000fe400078e0a03 */
[----:B------:R-:W-:Y:S02]  /*1950*/  IMAD R97, R5, R8, R97 ;  /* 0x0000000805617224 */ /* 0x000fe400078e0261 */
[----:B------:R-:W-:-:S07]  /*1960*/  IMAD R91, R3, R2, R91 ;  /* 0x00000002035b7224 */ /* 0x000fce00078e025b */
.L_x_17:
[----:B------:R-:W-:Y:S01]  /*1970*/  BAR.SYNC.DEFER_BLOCKING 0x0 ;  /* 0x0000000000007b1d */ /* 0x000fe20000010000 */
[----:B------:R-:W-:Y:S01]  /*1980*/  UISETP.NE.AND UP1, UPT, UR8, 0x2, UPT ;  /* 0x000000020800788c */ /* 0x000fe2000bf25270 */
[----:B------:R-:W-:Y:S02]  /*1990*/  ISETP.NE.OR P5, PT, R0, 0x2, !P5 ;  /* 0x000000020000780c */ /* 0x000fe40006fa5670 */
[----:B------:R-:W-:-:S06]  /*19a0*/  LOP3.LUT R2, R101, 0x1f, RZ, 0xc0, !PT ;  /* 0x0000001f65027812 */ /* 0x000fcc00078ec0ff */
[----:B------:R-:W-:Y:S05]  /*19b0*/  BRA.U UP1, `(.L_x_18) ;  /* 0x0000002d015c7547 */ /* 0x000fea000b800000 */
[----:B------:R-:W1:Y:S01]  /*19c0*/  LDCU UR13, c[0x0][0x38c] ;  /* 0x00007180ff0d77ac */ /* 0x000e620008000800 */
[----:B------:R-:W2:Y:S01]  /*19d0*/  LDC R9, c[0x0][0x370] ;  /* 0x0000dc00ff097b82 */ /* 0x000ea20000000800 */
[----:B------:R-:W-:Y:S01]  /*19e0*/  PLOP3.LUT P1, PT, PT, PT, UP2, 0x80, 0x8 ;  /* 0x000000000008781c */ /* 0x000fe20003f2f028 */
[----:B------:R-:W-:Y:S01]  /*19f0*/  IMAD.MOV.U32 R15, RZ, RZ, 0x1 ;  /* 0x00000001ff0f7424 */ /* 0x000fe200078e00ff */
[----:B------:R-:W-:Y:S01]  /*1a00*/  ISETP.EQ.OR P4, PT, R2, RZ, P5 ;  /* 0x000000ff0200720c */ /* 0x000fe20002f82670 */
[----:B------:R-:W-:Y:S01]  /*1a10*/  IMAD.MOV.U32 R14, RZ, RZ, RZ ;  /* 0x000000ffff0e7224 */ /* 0x000fe200078e00ff */
[----:B------:R-:W-:Y:S02]  /*1a20*/  PLOP3.LUT P1, PT, P1, PT, PT, 0x8, 0x80 ;  /* 0x000000000080781c */ /* 0x000fe40000f2e170 */
[----:B------:R-:W-:Y:S01]  /*1a30*/  CS2R R12, SRZ ;  /* 0x00000000000c7805 */ /* 0x000fe2000001ff00 */
[----:B------:R-:W-:Y:S01]  /*1a40*/  IMAD.MOV.U32 R10, RZ, RZ, 0x1 ;  /* 0x00000001ff0a7424 */ /* 0x000fe200078e00ff */
[----:B------:R-:W4:Y:S01]  /*1a50*/  LDC R0, c[0x0][0x374] ;  /* 0x0000dd00ff007b82 */ /* 0x000f220000000800 */
[----:B------:R-:W2:Y:S01]  /*1a60*/  LDCU.64 UR22, c[0x0][0x348] ;  /* 0x00006900ff1677ac */ /* 0x000ea20008000a00 */
[----:B------:R-:W-:Y:S01]  /*1a70*/  UMOV UR6, URZ ;  /* 0x000000ff00067c82 */ /* 0x000fe20008000000 */
[----:B-1----:R-:W-:-:S04]  /*1a80*/  UIADD3 UR5, UPT, UPT, UR13, 0x1f, URZ ;  /* 0x0000001f0d057890 */ /* 0x002fc8000fffe0ff */
[----:B------:R-:W-:-:S04]  /*1a90*/  USHF.R.S32.HI UR4, URZ, 0x1f, UR5 ;  /* 0x0000001fff047899 */ /* 0x000fc80008011405 */
[----:B------:R-:W-:-:S04]  /*1aa0*/  ULEA.HI UR4, UR4, UR5, URZ, 0x5 ;  /* 0x0000000504047291 */ /* 0x000fc8000f8f28ff */
[----:B------:R-:W-:Y:S02]  /*1ab0*/  USHF.R.S32.HI UR15, URZ, 0x5, UR4 ;  /* 0x00000005ff0f7899 */ /* 0x000fe40008011404 */
[----:B------:R-:W-:Y:S02]  /*1ac0*/  UIADD3 UR4, UPT, UPT, UR13, -0x1, URZ ;  /* 0xffffffff0d047890 */ /* 0x000fe4000fffe0ff */
[----:B------:R-:W-:Y:S02]  /*1ad0*/  UISETP.LT.U32.AND UP0, UPT, UR15, 0x36, UPT ;  /* 0x000000360f00788c */ /* 0x000fe4000bf01070 */
[----:B------:R-:W-:Y:S02]  /*1ae0*/  UISETP.GE.U32.AND UP1, UPT, UR4, -0x3f, UPT ;  /* 0xffffffc10400788c */ /* 0x000fe4000bf26070 */
[----:B------:R-:W-:Y:S02]  /*1af0*/  USEL UR14, UR15, 0x36, UP0 ;  /* 0x000000360f0e7887 */ /* 0x000fe40008000000 */
[----:B------:R-:W-:-:S02]  /*1b00*/  UIADD3 UR13, UPT, UPT, UR13, 0x3e, URZ ;  /* 0x0000003e0d0d7890 */ /* 0x000fc4000fffe0ff */
[----:B------:R-:W-:Y:S02]  /*1b10*/  UIADD3 UR5, UPT, UPT, UR14, -0x1, URZ ;  /* 0xffffffff0e057890 */ /* 0x000fe4000fffe0ff */
[----:B------:R-:W-:-:S03]  /*1b20*/  UIADD3 UR7, UPT, UPT, UR15, -UR14, URZ ;  /* 0x8000000e0f077290 */ /* 0x000fc6000fffe0ff */
[----:B------:R-:W-:-:S04]  /*1b30*/  @UP1 UIADD3 UR5, UPT, UPT, UR14, URZ, URZ ;  /* 0x000000ff0e051290 */ /* 0x000fc8000fffe0ff */
[----:B--2---:R-:W-:-:S12]  /*1b40*/  UIADD3 UR5, UPT, UPT, UR5, 0x1, URZ ;  /* 0x0000000105057890 */ /* 0x004fd8000fffe0ff */
.L_x_36:
[----:B------:R-:W-:Y:S01]  /*1b50*/  UISETP.NE.AND UP0, UPT, UR37, URZ, UPT ;  /* 0x000000ff2500728c */ /* 0x000fe2000bf05270 */
[----:B------:R-:W1:Y:S08]  /*1b60*/  S2UR UR37, SR_CgaCtaId ;  /* 0x00000000002579c3 */ /* 0x000e700000008800 */
[----:B------:R-:W-:Y:S05]  /*1b70*/  BRA.U UP0, `(.L_x_19) ;  /* 0x0000000100347547 */ /* 0x000fea000b800000 */
[----:B------:R-:W2:Y:S01]  /*1b80*/  S2R R2, SR_CgaCtaId ;  /* 0x0000000000027919 */ /* 0x000ea20000008800 */
[----:B------:R-:W-:-:S04]  /*1b90*/  MOV R3, 0x400 ;  /* 0x0000040000037802 */ /* 0x000fc80000000f00 */
[----:B--2---:R-:W-:Y:S02]  /*1ba0*/  LEA R3, R2, R3, 0x18 ;  /* 0x0000000302037211 */ /* 0x004fe400078ec0ff */
[----:B------:R-:W-:-:S03]  /*1bb0*/  SHF.L.U32 R2, R10, 0x1f, RZ ;  /* 0x0000001f0a027819 */ /* 0x000fc600000006ff */
[----:B------:R-:W-:-:S04]  /*1bc0*/  IMAD R3, R12, 0x8, R3 ;  /* 0x000000080c037824 */ /* 0x000fc800078e0203 */
[----:B------:R-:W2:Y:S02]  /*1bd0*/  SYNCS.PHASECHK.TRANS64.TRYWAIT P0, [R3+URZ+0x3f0], R2 ;  /* 0x0003f002030075a7 */ /* 0x000ea400080011ff */
[----:B--2---:R-:W-:Y:S05]  /*1be0*/  @!P0 BRA `(.L_x_20) ;  /* 0x0000006400ac8947 */ /* 0x004fea0003800000 */
.L_x_146:
[----:B------:R-:W-:Y:S01]  /*1bf0*/  VIADD R12, R12, 0x1 ;  /* 0x000000010c0c7836 */ /* 0x000fe20000000000 */
[----:B------:R2:W-:Y:S04]  /*1c00*/  SYNCS.ARRIVE.TRANS64.A1T0 RZ, [R3+URZ+0x3e0], RZ ;  /* 0x0003e0ff03ff79a7 */ /* 0x0005e800081000ff */
[----:B------:R-:W-:-:S04]  /*1c10*/  ISETP.NE.AND P0, PT, R12, 0x2, PT ;  /* 0x000000020c00780c */ /* 0x000fc80003f05270 */
[----:B------:R-:W-:Y:S02]  /*1c20*/  SEL R12, R12, RZ, P0 ;  /* 0x000000ff0c0c7207 */ /* 0x000fe40000000000 */
[----:B--2---:R-:W-:-:S04]  /*1c30*/  SEL R3, RZ, 0x1, P0 ;  /* 0x00000001ff037807 */ /* 0x004fc80000000000 */
[----:B------:R-:W-:-:S07]  /*1c40*/  LOP3.LUT R10, R10, R3, RZ, 0x3c, !PT ;  /* 0x000000030a0a7212 */ /* 0x000fce00078e3cff */
.L_x_19:
[----:B------:R-:W-:Y:S01]  /*1c50*/  UMOV UR4, 0x400 ;  /* 0x0000040000047882 */ /* 0x000fe20000000000 */
[----:B------:R-:W-:Y:S01]  /*1c60*/  SHF.L.U32 R2, R15, 0x1f, RZ ;  /* 0x0000001f0f027819 */ /* 0x000fe200000006ff */
[----:B-1----:R-:W-:Y:S01]  /*1c70*/  ULEA UR4, UR37, UR4, 0x18 ;  /* 0x0000000425047291 */ /* 0x002fe2000f8ec0ff */
[----:B------:R-:W-:Y:S01]  /*1c80*/  R2UR UR35, R97 ;  /* 0x00000000612372ca */ /* 0x000fe200000e0000 */
[----:B------:R-:W-:Y:S01]  /*1c90*/  UISETP.GE.U32.AND UP0, UPT, UR13, 0x3f, UPT ;  /* 0x0000003f0d00788c */ /* 0x000fe2000bf06070 */
[----:B------:R-:W-:Y:S01]  /*1ca0*/  R2UR UR11, R91 ;  /* 0x000000005b0b72ca */ /* 0x000fe200000e0000 */
[----:B------:R-:W-:Y:S01]  /*1cb0*/  ULEA UR8, UR6, UR4, 0x3 ;  /* 0x0000000406087291 */ /* 0x000fe2000f8e18ff */
[----:B------:R-:W-:-:S08]  /*1cc0*/  UMOV UR24, URZ ;  /* 0x000000ff00187c82 */ /* 0x000fd00008000000 */
[----:B------:R1:W2:Y:S01]  /*1cd0*/  SYNCS.PHASECHK.TRANS64.TRYWAIT P0, [UR8+0x1b0], R2 ;  /* 0x0001b002ff0075a7 */ /* 0x0002a20008001108 */
[----:B------:R-:W-:Y:S02]  /*1ce0*/  USHF.L.U32 UR35, UR35, 0x6, URZ ;  /* 0x0000000623237899 */ /* 0x000fe400080006ff */
[----:B------:R-:W-:Y:S01]  /*1cf0*/  USHF.L.U32 UR11, UR11, 0x6, URZ ;  /* 0x000000060b0b7899 */ /* 0x000fe200080006ff */
[----:B------:R-:W-:Y:S11]  /*1d00*/  BRA.U !UP0, `(.L_x_21) ;  /* 0x0000000108a47547 */ /* 0x000ff6000b800000 */
[----:B------:R-:W-:Y:S01]  /*1d10*/  UMOV UR16, URZ ;  /* 0x000000ff00107c82 */ /* 0x000fe20008000000 */
[----:B------:R-:W-:-:S05]  /*1d20*/  UMOV UR17, UR6 ;  /* 0x0000000600117c82 */ /* 0x000fca0008000000 */
.L_x_26:
[----:B-1----:R-:W-:Y:S01]  /*1d30*/  ULEA UR33, UR17, UR4, 0x3 ;  /* 0x0000000411217291 */ /* 0x002fe2000f8e18ff */
[----:B--2---:R-:W-:Y:S01]  /*1d40*/  @!P5 MOV R3, 0x1000 ;  /* 0x000010000003d802 */ /* 0x004fe20000000f00 */
[----:B--2---:R-:W-:Y:S10]  /*1d50*/  @P0 BRA `(.L_x_22) ;  /* 0x00000000000c0947 */ /* 0x004ff40003800000 */
[----:B------:R-:W-:-:S04]  /*1d60*/  SHF.L.U32 R5, R15, 0x1f, RZ ;  /* 0x0000001f0f057819 */ /* 0x000fc800000006ff */
[----:B------:R-:W2:Y:S02]  /*1d70*/  SYNCS.PHASECHK.TRANS64.TRYWAIT P0, [UR33+0x1b0], R5 ;  /* 0x0001b005ff0075a7 */ /* 0x000ea40008001121 */
[----:B--2---:R-:W-:Y:S05]  /*1d80*/  @!P0 BRA `(.L_x_23) ;  /* 0x0000006400588947 */ /* 0x004fea0003800000 */
.L_x_22:
[----:B------:R2:W-:Y:S01]  /*1d90*/  @!P5 SYNCS.ARRIVE.TRANS64 RZ, [UR33], R3 ;  /* 0x00000003ffffd9a7 */ /* 0x0005e20008000021 */
[----:B------:R-:W-:Y:S04]  /*1da0*/  BSSY.RECONVERGENT B0, `(.L_x_24) ;  /* 0x0000003000007945 */ /* 0x000fe80003800200 */
[----:B------:R-:W-:Y:S05]  /*1db0*/  @P4 BRA `(.L_x_25) ;  /* 0x0000000000044947 */ /* 0x000fea0003800000 */
[----:B------:R-:W-:Y:S05]  /*1dc0*/  BPT.TRAP 0x1 ;  /* 0x000000040000795c */ /* 0x000fea0000300000 */
.L_x_25:
[----:B------:R-:W-:Y:S05]  /*1dd0*/  BSYNC.RECONVERGENT B0 ;  /* 0x0000000000007941 */ /* 0x000fea0003800200 */
.L_x_24:
[----:B------:R-:W-:Y:S02]  /*1de0*/  UIADD3 UR6, UPT, UPT, UR17, 0x1, URZ ;  /* 0x0000000111067890 */ /* 0x000fe4000fffe0ff */
[----:B------:R-:W-:Y:S02]  /*1df0*/  UIADD3 UR26, UP1, UPT, UR22, 0x80, URZ ;  /* 0x00000080161a7890 */ /* 0x000fe4000ff3e0ff */
[----:B------:R-:W-:Y:S02]  /*1e00*/  UISETP.NE.AND UP0, UPT, UR6, 0x36, UPT ;  /* 0x000000360600788c */ /* 0x000fe4000bf05270 */
[----:B------:R-:W-:Y:S02]  /*1e10*/  USHF.L.U32 UR34, UR16, 0x5, URZ ;  /* 0x0000000510227899 */ /* 0x000fe400080006ff */
[----:B------:R-:W-:Y:S02]  /*1e20*/  USEL UR9, URZ, 0x1, UP0 ;  /* 0x00000001ff097887 */ /* 0x000fe40008000000 */
[----:B------:R-:W-:-:S02]  /*1e30*/  USEL UR6, UR6, URZ, UP0 ;  /* 0x000000ff06067287 */ /* 0x000fc40008000000 */
[----:B------:R-:W-:Y:S02]  /*1e40*/  UIADD3 UR20, UP0, UPT, UR22, 0x180, URZ ;  /* 0x0000018016147890 */ /* 0x000fe4000ff1e0ff */
[----:B------:R-:W-:Y:S01]  /*1e50*/  ULEA UR8, UR6, UR4, 0x3 ;  /* 0x0000000406087291 */ /* 0x000fe2000f8e18ff */
[----:B------:R-:W-:Y:S01]  /*1e60*/  LOP3.LUT R15, R15, UR9, RZ, 0x3c, !PT ;  /* 0x000000090f0f7c12 */ /* 0x000fe2000f8e3cff */
[----:B------:R-:W-:Y:S02]  /*1e70*/  UIADD3.X UR27, UPT, UPT, URZ, UR23, URZ, UP1, !UPT ;  /* 0x00000017ff1b7290 */ /* 0x000fe40008ffe4ff */
[----:B------:R-:W-:Y:S01]  /*1e80*/  UIADD3.X UR21, UPT, UPT, URZ, UR23, URZ, UP0, !UPT ;  /* 0x00000017ff157290 */ /* 0x000fe200087fe4ff */
[----:B-1----:R-:W-:Y:S01]  /*1e90*/  SHF.L.U32 R2, R15, 0x1f, RZ ;  /* 0x0000001f0f027819 */ /* 0x002fe200000006ff */
[----:B------:R-:W-:Y:S01]  /*1ea0*/  UMOV UR18, 0x0 ;  /* 0x0000000000127882 */ /* 0x000fe20000000000 */
[----:B------:R-:W-:Y:S01]  /*1eb0*/  UMOV UR19, 0x10000000 ;  /* 0x1000000000137882 */ /* 0x000fe20000000000 */
[----:B------:R-:W-:Y:S01]  /*1ec0*/  UMOV UR12, UR36 ;  /* 0x00000024000c7c82 */ /* 0x000fe20008000000 */
[----:B------:R1:W1:Y:S01]  /*1ed0*/  SYNCS.PHASECHK.TRANS64.TRYWAIT P0, [UR8+0x1b0], R2 ;  /* 0x0001b002ff0075a7 */ /* 0x0002620008001108 */
[----:B------:R-:W-:Y:S01]  /*1ee0*/  ULEA UR8, UR17, UR4, 0xb ;  /* 0x0000000411087291 */ /* 0x000fe2000f8e58ff */
[----:B------:R-:W-:Y:S01]  /*1ef0*/  UMOV UR9, UR33 ;  /* 0x0000002100097c82 */ /* 0x000fe20008000000 */
[----:B------:R-:W-:-:S02]  /*1f00*/  UMOV UR10, UR34 ;  /* 0x00000022000a7c82 */ /* 0x000fc40008000000 */
[----:B------:R-:W-:Y:S02]  /*1f10*/  UIADD3 UR32, UPT, UPT, UR8, 0x2800, URZ ;  /* 0x0000280008207890 */ /* 0x000fe4000fffe0ff */
[----:B------:R-:W-:Y:S02]  /*1f20*/  UIADD3 UR8, UPT, UPT, UR8, 0x1d800, URZ ;  /* 0x0001d80008087890 */ /* 0x000fe4000fffe0ff */
[----:B------:R-:W-:Y:S01]  /*1f30*/  UIADD3 UR16, UPT, UPT, UR16, 0x1, URZ ;  /* 0x0000000110107890 */ /* 0x000fe2000fffe0ff */
[----:B------:R-:W-:Y:S01]  /*1f40*/  UMOV UR24, UR5 ;  /* 0x0000000500187c82 */ /* 0x000fe20008000000 */
[----:B------:R-:W-:Y:S02]  /*1f50*/  UMOV UR17, UR6 ;  /* 0x0000000600117c82 */ /* 0x000fe40008000000 */
[----:B------:R-:W-:Y:S01]  /*1f60*/  UISETP.NE.AND UP0, UPT, UR16, UR5, UPT ;  /* 0x000000051000728c */ /* 0x000fe2000bf05270 */
[----:B------:R1:W-:Y:S02]  /*1f70*/  UTMALDG.3D [UR32], [UR26], desc[UR18] ;  /* 0x000012201a0075b4 */ /* 0x0003e40008011000 */
[----:B------:R1:W-:Y:S06]  /*1f80*/  UTMALDG.3D [UR8], [UR20], desc[UR18] ;  /* 0x00001208140075b4 */ /* 0x0003ec0008011000 */
[----:B------:R-:W-:Y:S05]  /*1f90*/  BRA.U UP0, `(.L_x_26) ;  /* 0xfffffffd00647547 */ /* 0x000fea000b83ffff */
.L_x_21:
[----:B-1----:R-:W-:Y:S01]  /*1fa0*/  ULEA UR8, UR6, UR4, 0x3 ;  /* 0x0000000406087291 */ /* 0x002fe2000f8e18ff */
[----:B------:R-:W-:Y:S01]  /*1fb0*/  SHF.L.U32 R2, R15, 0x1f, RZ ;  /* 0x0000001f0f027819 */ /* 0x000fe200000006ff */
[----:B------:R-:W-:Y:S01]  /*1fc0*/  @!P1 SYNCS.ARRIVE.TRANS64.A1T0 RZ, [UR4+0x378], RZ ;  /* 0x000378ffffff99a7 */ /* 0x000fe20008100004 */
[----:B------:R-:W-:-:S06]  /*1fd0*/  UISETP.GT.AND UP0, UPT, UR15, UR14, UPT ;  /* 0x0000000e0f00728c */ /* 0x000fcc000bf04270 */
[----:B--2---:R1:W2:Y:S03]  /*1fe0*/  SYNCS.PHASECHK.TRANS64.TRYWAIT P0, [UR8+0x1b0], R2 ;  /* 0x0001b002ff0075a7 */ /* 0x0042a60008001108 */
[----:B------:R-:W-:Y:S05]  /*1ff0*/  BRA.U !UP0, `(.L_x_27) ;  /* 0x0000000108a87547 */ /* 0x000fea000b800000 */
[----:B------:R-:W-:Y:S01]  /*2000*/  UIADD3 UR21, UPT, UPT, UR7, UR24, URZ ;  /* 0x0000001807157290 */ /* 0x000fe2000fffe0ff */
[----:B------:R-:W-:-:S11]  /*2010*/  UMOV UR25, UR6 ;  /* 0x0000000600197c82 */ /* 0x000fd60008000000 */
.L_x_32:
[----:B-1----:R-:W-:Y:S01]  /*2020*/  ULEA UR17, UR25, UR4, 0x3 ;  /* 0x0000000419117291 */ /* 0x002fe2000f8e18ff */
[----:B--2---:R-:W-:Y:S01]  /*2030*/  @!P5 MOV R3, 0x1000 ;  /* 0x000010000003d802 */ /* 0x004fe20000000f00 */
[----:B--2---:R-:W-:Y:S10]  /*2040*/  @P0 BRA `(.L_x_28) ;  /* 0x00000000000c0947 */ /* 0x004ff40003800000 */
[----:B------:R-:W-:-:S04]  /*2050*/  SHF.L.U32 R5, R15, 0x1f, RZ ;  /* 0x0000001f0f057819 */ /* 0x000fc800000006ff */
[----:B------:R-:W2:Y:S02]  /*2060*/  SYNCS.PHASECHK.TRANS64.TRYWAIT P0, [UR17+0x1b0], R5 ;  /* 0x0001b005ff0075a7 */ /* 0x000ea40008001111 */
[----:B--2---:R-:W-:Y:S05]  /*2070*/  @!P0 BRA `(.L_x_29) ;  /* 0x0000006000b48947 */ /* 0x004fea0003800000 */
.L_x_28:
[----:B------:R2:W-:Y:S01]  /*2080*/  @!P5 SYNCS.ARRIVE.TRANS64 RZ, [UR17], R3 ;  /* 0x00000003ffffd9a7 */ /* 0x0005e20008000011 */
[----:B------:R-:W-:Y:S04]  /*2090*/  BSSY.RECONVERGENT B0, `(.L_x_30) ;  /* 0x0000003000007945 */ /* 0x000fe80003800200 */
[----:B------:R-:W-:Y:S05]  /*20a0*/  @P4 BRA `(.L_x_31) ;  /* 0x0000000000044947 */ /* 0x000fea0003800000 */
[----:B------:R-:W-:Y:S05]  /*20b0*/  BPT.TRAP 0x1 ;  /* 0x000000040000795c */ /* 0x000fea0000300000 */
.L_x_31:
[----:B------:R-:W-:Y:S05]  /*20c0*/  BSYNC.RECONVERGENT B0 ;  /* 0x0000000000007941 */ /* 0x000fea0003800200 */
.L_x_30:
        /* <DEDUP_REMOVED lines=20> */
[----:B------:R-:W-:Y:S01]  /*2210*/  UIADD3 UR8, UPT, UPT, UR8, 0x1d800, URZ ;  /* 0x0001d80008087890 */ /* 0x000fe2000fffe0ff */
[----:B------:R-:W-:Y:S01]  /*2220*/  UMOV UR9, UR17 ;  /* 0x0000001100097c82 */ /* 0x000fe20008000000 */
[----:B------:R-:W-:Y:S01]  /*2230*/  UMOV UR10, UR18 ;  /* 0x00000012000a7c82 */ /* 0x000fe20008000000 */
[----:B------:R-:W-:Y:S01]  /*2240*/  UIADD3 UR24, UPT, UPT, UR24, 0x1, URZ ;  /* 0x0000000118187890 */ /* 0x000fe2000fffe0ff */
[----:B------:R-:W-:-:S03]  /*2250*/  UMOV UR25, UR6 ;  /* 0x0000000600197c82 */ /* 0x000fc60008000000 */
[----:B------:R1:W-:Y:S01]  /*2260*/  UTMALDG.3D [UR16], [UR30], desc[UR26] ;  /* 0x00001a101e0075b4 */ /* 0x0003e20008011000 */
[----:B------:R-:W-:Y:S01]  /*2270*/  UISETP.NE.AND UP0, UPT, UR24, UR21, UPT ;  /* 0x000000151800728c */ /* 0x000fe2000bf05270 */
[----:B------:R1:W-:Y:S08]  /*2280*/  UTMALDG.3D [UR8], [UR28], desc[UR26] ;  /* 0x00001a081c0075b4 */ /* 0x0003f00008011000 */
[----:B------:R-:W-:Y:S05]  /*2290*/  BRA.U UP0, `(.L_x_32) ;  /* 0xfffffffd00607547 */ /* 0x000fea000b83ffff */
.L_x_27:
[C---:B-1----:R-:W-:Y:S01]  /*22a0*/  LEA R2, R14.reuse, UR4, 0x3 ;  /* 0x000000040e027c11 */ /* 0x042fe2000f8e18ff */
[----:B------:R-:W-:Y:S01]  /*22b0*/  NOP ;  /* 0x0000000000007918 */ /* 0x000fe20000000000 */
[----:B--2---:R-:W-:Y:S02]  /*22c0*/  SHF.L.U32 R3, R13, 0x1f, RZ ;  /* 0x0000001f0d037819 */ /* 0x004fe400000006ff */
[----:B------:R-:W-:Y:S02]  /*22d0*/  LEA R4, R14, UR4, 0x4 ;  /* 0x000000040e047c11 */ /* 0x000fe4000f8e20ff */
[----:B------:R-:W1:Y:S02]  /*22e0*/  SYNCS.PHASECHK.TRANS64.TRYWAIT P0, [R2+URZ+0x380], R3 ;  /* 0x00038003020075a7 */ /* 0x000e6400080011ff */
[----:B-1----:R-:W-:Y:S05]  /*22f0*/  @!P0 BRA `(.L_x_33) ;  /* 0x00000060002c8947 */ /* 0x002fea0003800000 */
.L_x_149:
[----:B------:R-:W2:Y:S01]  /*2300*/  LDS.128 R4, [R4+0x410] ;  /* 0x0004100004047984 */ /* 0x000ea20000000c00 */
[----:B---3--:R-:W-:Y:S01]  /*2310*/  ISETP.GE.AND P0, PT, R40, 0x1, PT ;  /* 0x000000012800780c */ /* 0x008fe20003f06270 */
[----:B-1----:R-:W-:Y:S01]  /*2320*/  VIADD R2, R2, 0x390 ;  /* 0x0000039002027836 */ /* 0x002fe20000000000 */
[----:B------:R-:W-:Y:S01]  /*2330*/  @!PT LDS RZ, [RZ] ;  /* 0x00000000fffff984 */ /* 0x000fe20000000800 */
[----:B------:R-:W-:Y:S01]  /*2340*/  @!PT LDS RZ, [RZ] ;  /* 0x00000000fffff984 */ /* 0x000fe20000000800 */
[----:B------:R-:W-:Y:S01]  /*2350*/  @!PT LDS RZ, [RZ] ;  /* 0x00000000fffff984 */ /* 0x000fe20000000800 */
[----:B------:R-:W-:Y:S01]  /*2360*/  @!PT LDS RZ, [RZ] ;  /* 0x00000000fffff984 */ /* 0x000fe20000000800 */
[----:B------:R1:W-:Y:S06]  /*2370*/  MEMBAR.ALL.CTA ;  /* 0x0000000000007992 */ /* 0x0003ec0000008000 */
[----:B-1----:R-:W1:Y:S01]  /*2380*/  FENCE.VIEW.ASYNC.S ;  /* 0x00000000000073c6 */ /* 0x002e620000000000 */
[----:B------:R-:W-:-:S04]  /*2390*/  PRMT R2, RZ, 0x654, R2 ;  /* 0x00000654ff027816 */ /* 0x000fc80000000002 */
[----:B-1----:R1:W-:Y:S01]  /*23a0*/  SYNCS.ARRIVE.TRANS64.RED.A1T0 RZ, [R2+URZ], RZ ;  /* 0x000000ff02ff79a7 */ /* 0x0023e200081004ff */
[----:B--2---:R-:W-:-:S13]  /*23b0*/  LOP3.LUT P2, RZ, R6, 0x1, RZ, 0xc0, !PT ;  /* 0x0000000106ff7812 */ /* 0x004fda000784c0ff */
[----:B------:R-:W-:Y:S01]  /*23c0*/  @P2 SHF.R.U32.HI R3, RZ, 0x10, R5 ;  /* 0x00000010ff032819 */ /* 0x000fe20000011605 */
[----:B------:R-:W-:Y:S01]  /*23d0*/  VOTEU.ANY UP0, P2 ;  /* 0x0000000000ff7886 */ /* 0x000fe20001000100 */
[----:B------:R-:W-:Y:S02]  /*23e0*/  @P2 MOV R11, R4 ;  /* 0x00000004000b2202 */ /* 0x000fe40000000f00 */
[----:B------:R-:W-:Y:S02]  /*23f0*/  @P2 R2UR.BROADCAST UR8, R3 ;  /* 0x00000000030822ca */ /* 0x000fe400008e0000 */
[----:B------:R-:W-:-:S11]  /*2400*/  @P2 LOP3.LUT R8, R5, 0xffff, RZ, 0xc0, !PT ;  /* 0x0000ffff05082812 */ /* 0x000fd600078ec0ff */
[----:B------:R-:W-:Y:S01]  /*2410*/  @UP0 UMOV UR36, UR8 ;  /* 0x0000000800240c82 */ /* 0x000fe20008000000 */
[----:B-1----:R-:W-:Y:S05]  /*2420*/  @!P0 BRA `(.L_x_34) ;  /* 0x0000000000b88947 */ /* 0x002fea0003800000 */
[----:B------:R-:W4:Y:S01]  /*2430*/  LDC.64 R4, c[0x0][0xb18] ;  /* 0x0002c600ff047b82 */ /* 0x000f220000000a00 */
[----:B------:R-:W-:-:S07]  /*2440*/  ISETP.NE.AND P3, PT, R40, 0x1, PT ;  /* 0x000000012800780c */ /* 0x000fce0003f65270 */
[----:B------:R-:W1:Y:S08]  /*2450*/  LDC.64 R6, c[0x0][0xb10] ;  /* 0x0002c400ff067b82 */ /* 0x000e700000000a00 */
[----:B------:R-:W2:Y:S08]  /*2460*/  LDC R16, c[0x0][0xb20] ;  /* 0x0002c800ff107b82 */ /* 0x000eb00000000800 */
[----:B------:R-:W3:Y:S01]  /*2470*/  LDC R18, c[0x0][0xb0c] ;  /* 0x0002c300ff127b82 */ /* 0x000ee20000000800 */
[----:B----4-:R-:W-:Y:S01]  /*2480*/  IMAD.HI.U32 R17, R0, R5, RZ ;  /* 0x0000000500117227 */ /* 0x010fe200078e00ff */
[----:B------:R-:W-:-:S03]  /*2490*/  ISETP.NE.AND P0, PT, R4, 0x1, PT ;  /* 0x000000010400780c */ /* 0x000fc60003f05270 */
[----:B------:R-:W-:-:S03]  /*24a0*/  IMAD.HI.U32 R5, R8, R5, RZ ;  /* 0x0000000508057227 */ /* 0x000fc600078e00ff */
[----:B------:R-:W4:Y:S01]  /*24b0*/  LDC.64 R2, c[0x0][0xb28] ;  /* 0x0002ca00ff027b82 */ /* 0x000f220000000a00 */
[----:B-1----:R-:W-:-:S04]  /*24c0*/  IMAD.HI.U32 R20, R9, R6, RZ ;  /* 0x0000000609147227 */ /* 0x002fc800078e00ff */
[----:B------:R-:W-:Y:S01]  /*24d0*/  IMAD.HI.U32 R22, R11, R6, RZ ;  /* 0x000000060b167227 */ /* 0x000fe200078e00ff */
[----:B------:R-:W-:Y:S02]  /*24e0*/  SHF.R.U32.HI R20, RZ, R7, R20 ;  /* 0x00000007ff147219 */ /* 0x000fe40000011614 */
[-C--:B--2---:R-:W-:Y:S02]  /*24f0*/  SHF.R.U32.HI R17, RZ, R16.reuse, R17 ;  /* 0x00000010ff117219 */ /* 0x084fe40000011611 */
[----:B------:R-:W-:Y:S02]  /*2500*/  SHF.R.U32.HI R5, RZ, R16, R5 ;  /* 0x00000010ff057219 */ /* 0x000fe40000011605 */
[----:B------:R-:W-:Y:S02]  /*2510*/  SEL R17, R0, R17, !P0 ;  /* 0x0000001100117207 */ /* 0x000fe40004000000 */
[----:B------:R-:W-:Y:S02]  /*2520*/  SHF.R.U32.HI R22, RZ, R7, R22 ;  /* 0x00000007ff167219 */ /* 0x000fe40000011616 */
[----:B---3--:R-:W-:-:S02]  /*2530*/  ISETP.NE.AND P1, PT, R18, 0x1, PT ;  /* 0x000000011200780c */ /* 0x008fc40003f25270 */
[----:B------:R-:W-:Y:S02]  /*2540*/  SEL R5, R8, R5, !P0 ;  /* 0x0000000508057207 */ /* 0x000fe40004000000 */
[----:B------:R-:W-:Y:S02]  /*2550*/  SEL R19, R9, R20, !P1 ;  /* 0x0000001409137207 */ /* 0x000fe40004800000 */
[----:B------:R-:W-:Y:S01]  /*2560*/  SEL R7, R11, R22, !P1 ;  /* 0x000000160b077207 */ /* 0x000fe20004800000 */
[----:B----4-:R-:W-:-:S04]  /*2570*/  IMAD.HI.U32 R20, R17, R2, RZ ;  /* 0x0000000211147227 */ /* 0x010fc800078e00ff */
[----:B------:R-:W-:Y:S01]  /*2580*/  IMAD.HI.U32 R6, R19, R2, RZ ;  /* 0x0000000213067227 */ /* 0x000fe200078e00ff */
[----:B------:R-:W-:-:S04]  /*2590*/  @P3 SHF.R.U32.HI R17, RZ, R3, R20 ;  /* 0x00000003ff113219 */ /* 0x000fc80000011614 */
[----:B------:R-:W-:Y:S01]  /*25a0*/  @P3 SHF.R.U32.HI R19, RZ, R3, R6 ;  /* 0x00000003ff133219 */ /* 0x000fe20000011606 */
[----:B------:R-:W-:-:S04]  /*25b0*/  IMAD R17, R40, R17, RZ ;  /* 0x0000001128117224 */ /* 0x000fc800078e02ff */
[----:B------:R-:W-:Y:S01]  /*25c0*/  IMAD R6, R40, R19, RZ ;  /* 0x0000001328067224 */ /* 0x000fe200078e02ff */
[C---:B------:R-:W-:Y:S02]  /*25d0*/  ISETP.GE.AND P0, PT, R5.reuse, R17, PT ;  /* 0x000000110500720c */ /* 0x040fe40003f06270 */
[----:B------:R-:W-:Y:S02]  /*25e0*/  IADD3 R17, PT, PT, -R5, RZ, RZ ;  /* 0x000000ff05117210 */ /* 0x000fe40007ffe1ff */
[----:B------:R-:W-:Y:S01]  /*25f0*/  ISETP.GE.OR P0, PT, R7, R6, P0 ;  /* 0x000000060700720c */ /* 0x000fe20000706670 */
[----:B------:R-:W-:-:S04]  /*2600*/  IMAD.HI.U32 R6, R5, R2, RZ ;  /* 0x0000000205067227 */ /* 0x000fc800078e00ff */
[----:B------:R-:W-:Y:S01]  /*2610*/  IMAD R8, R4, R17, R8 ;  /* 0x0000001104087224 */ /* 0x000fe200078e0208 */
[----:B------:R-:W-:-:S04]  /*2620*/  SHF.R.U32.HI R6, RZ, R3, R6 ;  /* 0x00000003ff067219 */ /* 0x000fc80000011606 */
[----:B------:R-:W-:-:S03]  /*2630*/  SEL R6, R5, R6, !P3 ;  /* 0x0000000605067207 */ /* 0x000fc60005800000 */
[----:B------:R-:W-:-:S04]  /*2640*/  @!P0 IMAD.HI.U32 R16, R7, R2, RZ ;  /* 0x0000000207108227 */ /* 0x000fc800078e00ff */
[----:B------:R-:W-:Y:S01]  /*2650*/  IMAD.MOV R2, RZ, RZ, -R6 ;  /* 0x000000ffff027224 */ /* 0x000fe200078e0a06 */
[----:B------:R-:W-:-:S03]  /*2660*/  @!P0 SHF.R.U32.HI R16, RZ, R3, R16 ;  /* 0x00000003ff108219 */ /* 0x000fc60000011610 */
[----:B------:R-:W-:Y:S01]  /*2670*/  IMAD R2, R40, R2, R5 ;  /* 0x0000000228027224 */ /* 0x000fe200078e0205 */
[----:B------:R-:W-:-:S05]  /*2680*/  @!P0 SEL R3, R7, R16, !P3 ;  /* 0x0000001007038207 */ /* 0x000fca0005800000 */
[--C-:B------:R-:W-:Y:S02]  /*2690*/  @!P0 IMAD.IADD R6, R6, 0x1, -R3.reuse ;  /* 0x0000000106068824 */ /* 0x100fe400078e0a03 */
[----:B------:R-:W-:Y:S01]  /*26a0*/  @!P0 IMAD R3, R2, R19, R3 ;  /* 0x0000001302038224 */ /* 0x000fe200078e0203 */
[----:B------:R-:W-:Y:S01]  /*26b0*/  IADD3 R2, PT, PT, -R7, RZ, RZ ;  /* 0x000000ff07027210 */ /* 0x000fe20007ffe1ff */
[----:B------:R-:W-:Y:S02]  /*26c0*/  @!P0 IMAD R5, R40, R6, R7 ;  /* 0x0000000628058224 */ /* 0x000fe400078e0207 */
[----:B------:R-:W-:Y:S02]  /*26d0*/  @!P0 IMAD.MOV.U32 R7, RZ, RZ, R3 ;  /* 0x000000ffff078224 */ /* 0x000fe400078e0003 */
[----:B------:R-:W-:Y:S02]  /*26e0*/  IMAD R2, R18, R2, R11 ;  /* 0x0000000212027224 */ /* 0x000fe400078e020b */
[----:B------:R-:W-:-:S02]  /*26f0*/  IMAD R8, R5, R4, R8 ;  /* 0x0000000405087224 */ /* 0x000fc400078e0208 */
[----:B------:R-:W-:Y:S02]  /*2700*/  IMAD R11, R7, R18, R2 ;  /* 0x00000012070b7224 */ /* 0x000fe400078e0202 */
.L_x_34:
[----:B------:R-:W1:Y:S02]  /*2710*/  LDCU UR8, c[0x0][0xb30] ;  /* 0x00016600ff0877ac */ /* 0x000e640008000800 */
[----:B-1----:R-:W-:-:S09]  /*2720*/  UISETP.NE.AND UP0, UPT, UR8, 0x1, UPT ;  /* 0x000000010800788c */ /* 0x002fd2000bf05270 */
[----:B------:R-:W-:Y:S05]  /*2730*/  BRA.U UP0, `(.L_x_35) ;  /* 0x0000000100407547 */ /* 0x000fea000b800000 */
[----:B------:R-:W1:Y:S08]  /*2740*/  LDC.64 R4, c[0x0][0xb10] ;  /* 0x0002c400ff047b82 */ /* 0x000e700000000a00 */
[----:B------:R-:W2:Y:S08]  /*2750*/  LDC.64 R2, c[0x0][0xb18] ;  /* 0x0002c600ff027b82 */ /* 0x000eb00000000a00 */
[----:B------:R-:W3:Y:S08]  /*2760*/  LDC R6, c[0x0][0xb20] ;  /* 0x0002c800ff067b82 */ /* 0x000ef00000000800 */
[----:B------:R-:W4:Y:S01]  /*2770*/  LDC R16, c[0x0][0xb0c] ;  /* 0x0002c300ff107b82 */ /* 0x000f220000000800 */
[----:B-1----:R-:W-:-:S05]  /*2780*/  IMAD.HI.U32 R4, R11, R4, RZ ;  /* 0x000000040b047227 */ /* 0x002fca00078e00ff */
[----:B------:R-:W-:Y:S01]  /*2790*/  SHF.R.U32.HI R4, RZ, R5, R4 ;  /* 0x00000005ff047219 */ /* 0x000fe20000011604 */
[----:B--2---:R-:W-:Y:S01]  /*27a0*/  IMAD.HI.U32 R3, R8, R3, RZ ;  /* 0x0000000308037227 */ /* 0x004fe200078e00ff */
[----:B------:R-:W-:-:S04]  /*27b0*/  ISETP.NE.AND P0, PT, R2, 0x1, PT ;  /* 0x000000010200780c */ /* 0x000fc80003f05270 */
[----:B---3--:R-:W-:-:S04]  /*27c0*/  SHF.R.U32.HI R3, RZ, R6, R3 ;  /* 0x00000006ff037219 */ /* 0x008fc80000011603 */
[----:B------:R-:W-:Y:S02]  /*27d0*/  SEL R3, R8, R3, !P0 ;  /* 0x0000000308037207 */ /* 0x000fe40004000000 */
[----:B----4-:R-:W-:-:S04]  /*27e0*/  ISETP.NE.AND P1, PT, R16, 0x1, PT ;  /* 0x000000011000780c */ /* 0x010fc80003f25270 */
[----:B------:R-:W-:-:S05]  /*27f0*/  SEL R4, R11, R4, !P1 ;  /* 0x000000040b047207 */ /* 0x000fca0004800000 */
[----:B------:R-:W-:Y:S02]  /*2800*/  IMAD.IADD R5, R3, 0x1, -R4 ;  /* 0x0000000103057824 */ /* 0x000fe400078e0a04 */
[----:B------:R-:W-:Y:S02]  /*2810*/  IMAD.IADD R3, R4, 0x1, -R3 ;  /* 0x0000000104037824 */ /* 0x000fe400078e0a03 */
[----:B------:R-:W-:Y:S02]  /*2820*/  IMAD R11, R5, R16, R11 ;  /* 0x00000010050b7224 */ /* 0x000fe400078e020b */
[----:B------:R-:W-:-:S07]  /*2830*/  IMAD R8, R3, R2, R8 ;  /* 0x0000000203087224 */ /* 0x000fce00078e0208 */
.L_x_35:
[----:B------:R-:W-:Y:S01]  /*2840*/  VIADD R14, R14, 0x1 ;  /* 0x000000010e0e7836 */ /* 0x000fe20000000000 */
[----:B------:R-:W-:Y:S01]  /*2850*/  PLOP3.LUT P1, PT, PT, PT, PT, 0x80, 0x8 ;  /* 0x000000000008781c */ /* 0x000fe20003f2f070 */
[----:B------:R-:W-:Y:S02]  /*2860*/  IMAD.IADD R97, R11, 0x1, R90 ;  /* 0x000000010b617824 */ /* 0x000fe400078e025a */
[----:B------:R-:W-:Y:S01]  /*2870*/  IMAD.IADD R91, R8, 0x1, R79 ;  /* 0x00000001085b7824 */ /* 0x000fe200078e024f */
[----:B------:R-:W-:-:S04]  /*2880*/  ISETP.NE.AND P0, PT, R14, 0x2, PT ;  /* 0x000000020e00780c */ /* 0x000fc80003f05270 */
[----:B------:R-:W-:Y:S02]  /*2890*/  SEL R2, RZ, 0x1, P0 ;  /* 0x00000001ff027807 */ /* 0x000fe40000000000 */
[----:B------:R-:W-:Y:S02]  /*28a0*/  SEL R14, R14, RZ, P0 ;  /* 0x000000ff0e0e7207 */ /* 0x000fe40000000000 */
[----:B------:R-:W-:Y:S01]  /*28b0*/  LOP3.LUT R13, R13, R2, RZ, 0x3c, !PT ;  /* 0x000000020d0d7212 */ /* 0x000fe200078e3cff */
[----:B------:R-:W-:Y:S06]  /*28c0*/  @P2 BRA `(.L_x_36) ;  /* 0xfffffff000a02947 */ /* 0x000fec000383ffff */
[----:B------:R-:W-:Y:S01]  /*28d0*/  UIADD3 UR4, UPT, UPT, UR4, 0x1b0, URZ ;  /* 0x000001b004047890 */ /* 0x000fe2000fffe0ff */
[----:B------:R-:W-:-:S03]  /*28e0*/  SHF.L.U32 R3, R15, 0x1f, RZ ;  /* 0x0000001f0f037819 */ /* 0x000fc600000006ff */
[----:B------:R-:W-:-:S09]  /*28f0*/  ULEA UR5, UR6, UR4, 0x3 ;  /* 0x0000000406057291 */ /* 0x000fd2000f8e18ff */
[----:B------:R-:W1:Y:S02]  /*2900*/  SYNCS.PHASECHK.TRANS64.TRYWAIT P0, [UR5], R3 ;  /* 0x00000003ff0075a7 */ /* 0x000e640008001105 */
[----:B-1----:R-:W-:Y:S05]  /*2910*/  @!P0 BRA `(.L_x_37) ;  /* 0x0000005800b88947 */ /* 0x002fea0003800000 */
.L_x_151:
[----:B------:R-:W-:-:S04]  /*2920*/  UIADD3 UR6, UPT, UPT, UR6, 0x1, URZ ;  /* 0x0000000106067890 */ /* 0x000fc8000fffe0ff */
[----:B------:R-:W-:-:S04]  /*2930*/  UISETP.NE.AND UP0, UPT, UR6, 0x36, UPT ;  /* 0x000000360600788c */ /* 0x000fc8000bf05270 */
[----:B------:R-:W-:Y:S02]  /*2940*/  USEL UR7, URZ, 0x1, UP0 ;  /* 0x00000001ff077887 */ /* 0x000fe40008000000 */
[----:B------:R-:W-:-:S04]  /*2950*/  USEL UR6, UR6, URZ, UP0 ;  /* 0x000000ff06067287 */ /* 0x000fc80008000000 */
[----:B------:R-:W-:Y:S01]  /*2960*/  ULEA UR5, UR6, UR4, 0x3 ;  /* 0x0000000406057291 */ /* 0x000fe2000f8e18ff */
[----:B------:R-:W-:-:S04]  /*2970*/  LOP3.LUT R2, R15, UR7, RZ, 0x3c, !PT ;  /* 0x000000070f027c12 */ /* 0x000fc8000f8e3cff */
[----:B-1----:R-:W-:-:S04]  /*2980*/  SHF.L.U32 R3, R2, 0x1f, RZ ;  /* 0x0000001f02037819 */ /* 0x002fc800000006ff */
[----:B------:R-:W1:Y:S02]  /*2990*/  SYNCS.PHASECHK.TRANS64.TRYWAIT P0, [UR5], R3 ;  /* 0x00000003ff0075a7 */ /* 0x000e640008001105 */
[----:B-1----:R-:W-:Y:S05]  /*29a0*/  @!P0 BRA `(.L_x_38) ;  /* 0x0000005800ac8947 */ /* 0x002fea0003800000 */
.L_x_153:
        /* <DEDUP_REMOVED lines=9> */
.L_x_155:
        /* <DEDUP_REMOVED lines=9> */
.L_x_157:
        /* <DEDUP_REMOVED lines=9> */
.L_x_159:
        /* <DEDUP_REMOVED lines=9> */
.L_x_161:
        /* <DEDUP_REMOVED lines=9> */
.L_x_163:
        /* <DEDUP_REMOVED lines=9> */
.L_x_165:
        /* <DEDUP_REMOVED lines=9> */
.L_x_167:
        /* <DEDUP_REMOVED lines=9> */
.L_x_169:
        /* <DEDUP_REMOVED lines=9> */
.L_x_171:
        /* <DEDUP_REMOVED lines=9> */
.L_x_173:
        /* <DEDUP_REMOVED lines=9> */
.L_x_175:
        /* <DEDUP_REMOVED lines=9> */
.L_x_177:
        /* <DEDUP_REMOVED lines=9> */
.L_x_179:
        /* <DEDUP_REMOVED lines=9> */
.L_x_181:
        /* <DEDUP_REMOVED lines=9> */
.L_x_183:
        /* <DEDUP_REMOVED lines=9> */
.L_x_185:
        /* <DEDUP_REMOVED lines=9> */
.L_x_187:
        /* <DEDUP_REMOVED lines=9> */
.L_x_189:
        /* <DEDUP_REMOVED lines=9> */
.L_x_191:
        /* <DEDUP_REMOVED lines=9> */
.L_x_193:
        /* <DEDUP_REMOVED lines=9> */
.L_x_195:
        /* <DEDUP_REMOVED lines=9> */
.L_x_197:
        /* <DEDUP_REMOVED lines=9> */
.L_x_199:
        /* <DEDUP_REMOVED lines=9> */
.L_x_201:
        /* <DEDUP_REMOVED lines=9> */
.L_x_203:
        /* <DEDUP_REMOVED lines=9> */
.L_x_205:
        /* <DEDUP_REMOVED lines=9> */
.L_x_207:
        /* <DEDUP_REMOVED lines=9> */
.L_x_209:
        /* <DEDUP_REMOVED lines=9> */
.L_x_211:
        /* <DEDUP_REMOVED lines=9> */
.L_x_213:
        /* <DEDUP_REMOVED lines=9> */
.L_x_215:
        /* <DEDUP_REMOVED lines=9> */
.L_x_217:
        /* <DEDUP_REMOVED lines=9> */
.L_x_219:
        /* <DEDUP_REMOVED lines=9> */
.L_x_221:
        /* <DEDUP_REMOVED lines=9> */
.L_x_223:
        /* <DEDUP_REMOVED lines=9> */
.L_x_225:
        /* <DEDUP_REMOVED lines=9> */
.L_x_227:
        /* <DEDUP_REMOVED lines=9> */
.L_x_229:
        /* <DEDUP_REMOVED lines=9> */
.L_x_231:
        /* <DEDUP_REMOVED lines=9> */
.L_x_233:
        /* <DEDUP_REMOVED lines=9> */
.L_x_235:
        /* <DEDUP_REMOVED lines=9> */
.L_x_237:
        /* <DEDUP_REMOVED lines=9> */
.L_x_239:
        /* <DEDUP_REMOVED lines=9> */
.L_x_241:
        /* <DEDUP_REMOVED lines=9> */
.L_x_243:
        /* <DEDUP_REMOVED lines=9> */
.L_x_245:
        /* <DEDUP_REMOVED lines=9> */
.L_x_247:
        /* <DEDUP_REMOVED lines=9> */
.L_x_249:
        /* <DEDUP_REMOVED lines=9> */
.L_x_251:
        /* <DEDUP_REMOVED lines=9> */
.L_x_253:
        /* <DEDUP_REMOVED lines=9> */
.L_x_255:
[----:B------:R-:W-:-:S04]  /*4660*/  UIADD3 UR6, UPT, UPT, UR6, 0x1, URZ ;  /* 0x0000000106067890 */ /* 0x000fc8000fffe0ff */
[----:B------:R-:W-:-:S04]  /*4670*/  UISETP.NE.AND UP0, UPT, UR6, 0x36, UPT ;  /* 0x000000360600788c */ /* 0x000fc8000bf05270 */
[----:B------:R-:W-:Y:S02]  /*4680*/  USEL UR5, URZ, 0x1, UP0 ;  /* 0x00000001ff057887 */ /* 0x000fe40008000000 */
[----:B------:R-:W-:-:S04]  /*4690*/  USEL UR6, UR6, URZ, UP0 ;  /* 0x000000ff06067287 */ /* 0x000fc80008000000 */
[----:B------:R-:W-:Y:S01]  /*46a0*/  ULEA UR6, UR6, UR4, 0x3 ;  /* 0x0000000406067291 */ /* 0x000fe2000f8e18ff */
[----:B-1----:R-:W-:-:S04]  /*46b0*/  LOP3.LUT R3, R2, UR5, RZ, 0x3c, !PT ;  /* 0x0000000502037c12 */ /* 0x002fc8000f8e3cff */
[----:B------:R-:W-:Y:S01]  /*46c0*/  SHF.L.U32 R3, R3, 0x1f, RZ ;  /* 0x0000001f03037819 */ /* 0x000fe200000006ff */
[----:B----4-:R-:W-:-:S07]  /*46d0*/  IMAD.U32 R0, RZ, RZ, UR6 ;  /* 0x00000006ff007e24 */ /* 0x010fce000f8e00ff */
.L_x_90:
[----:B-1----:R1:W2:Y:S02]  /*46e0*/  SYNCS.PHASECHK.TRANS64.TRYWAIT P0, [R0+URZ], R3 ;  /* 0x00000003000075a7 */ /* 0x0022a400080011ff */
[----:B--2---:R-:W-:Y:S05]  /*46f0*/  @!P0 NANOSLEEP.SYNCS 0x989680 ;  /* 0x009896800000895d */ /* 0x004fea0003900000 */
[----:B------:R-:W2:Y:S02]  /*4700*/  @!P0 SYNCS.PHASECHK.TRANS64 P0, [R0+URZ], R3 ;  /* 0x00000003000085a7 */ /* 0x000ea400080010ff */
[----:B--2---:R-:W-:Y:S05]  /*4710*/  @P0 EXIT ;  /* 0x000000000000094d */ /* 0x004fea0003800000 */
[----:B------:R-:W-:Y:S05]  /*4720*/  BRA `(.L_x_90) ;  /* 0xfffffffc00ec7947 */ /* 0x000fea000383ffff */
.L_x_18:
[----:B------:R-:W-:-:S04]  /*4730*/  UISETP.NE.AND UP1, UPT, UR37, URZ, UPT ;  /* 0x000000ff2500728c */ /* 0x000fc8000bf25270 */
[----:B------:R-:W-:-:S09]  /*4740*/  UISETP.NE.OR UP1, UPT, UR8, 0x1, UP1 ;  /* 0x000000010800788c */ /* 0x000fd20008f25670 */
[----:B------:R-:W-:Y:S05]  /*4750*/  BRA.U UP1, `(.L_x_91) ;  /* 0x0000000501487547 */ /* 0x000fea000b800000 */
[----:B------:R-:W-:Y:S01]  /*4760*/  ISETP.NE.AND P2, PT, R2, RZ, PT ;  /* 0x000000ff0200720c */ /* 0x000fe20003f45270 */
[----:B------:R-:W-:Y:S01]  /*4770*/  IMAD.MOV.U32 R12, RZ, RZ, 0x1 ;  /* 0x00000001ff0c7424 */ /* 0x000fe200078e00ff */
[----:B------:R-:W-:Y:S02]  /*4780*/  CS2R R10, SRZ ;  /* 0x00000000000a7805 */ /* 0x000fe4000001ff00 */
[----:B------:R-:W-:Y:S01]  /*4790*/  CS2R R8, SRZ ;  /* 0x0000000000087805 */ /* 0x000fe2000001ff00 */
[----:B------:R-:W-:Y:S01]  /*47a0*/  UMOV UR4, 0x400 ;  /* 0x0000040000047882 */ /* 0x000fe20000000000 */
[----:B------:R-:W-:Y:S01]  /*47b0*/  UMOV UR6, URZ ;  /* 0x000000ff00067c82 */ /* 0x000fe20008000000 */
[----:B------:R-:W-:-:S12]  /*47c0*/  ULEA UR37, UR37, UR4, 0x18 ;  /* 0x0000000425257291 */ /* 0x000fd8000f8ec0ff */
.L_x_95:
[----:B------:R-:W-:Y:S02]  /*47d0*/  LEA R0, R8, UR37, 0x3 ;  /* 0x0000002508007c11 */ /* 0x000fe4000f8e18ff */
[----:B------:R-:W-:-:S03]  /*47e0*/  SHF.L.U32 R5, R9, 0x1f, RZ ;  /* 0x0000001f09057819 */ /* 0x000fc600000006ff */
[----:B------:R-:W-:Y:S01]  /*47f0*/  VIADD R4, R0, 0x3f0 ;  /* 0x000003f000047836 */ /* 0x000fe20000000000 */
[----:B------:R-:W1:Y:S02]  /*4800*/  SYNCS.PHASECHK.TRANS64.TRYWAIT P0, [R0+URZ+0x3e0], R5 ;  /* 0x0003e005000075a7 */ /* 0x000e6400080011ff */
[----:B-1----:R-:W-:Y:S05]  /*4810*/  @!P0 BRA `(.L_x_92) ;  /* 0x0000004c00f08947 */ /* 0x002fea0003800000 */
.L_x_256:
[----:B------:R-:W-:Y:S01]  /*4820*/  ULEA UR5, UR6, UR37, 0x3 ;  /* 0x0000002506057291 */ /* 0x000fe2000f8e18ff */
[----:B------:R-:W-:Y:S02]  /*4830*/  PRMT R4, RZ, 0x654, R4 ;  /* 0x00000654ff047816 */ /* 0x000fe40000000004 */
[----:B-1----:R-:W-:Y:S01]  /*4840*/  SHF.L.U32 R5, R12, 0x1f, RZ ;  /* 0x0000001f0c057819 */ /* 0x002fe200000006ff */
[----:B------:R-:W-:Y:S01]  /*4850*/  UIADD3 UR4, UPT, UPT, UR5, 0x380, URZ ;  /* 0x0000038005047890 */ /* 0x000fe2000fffe0ff */
[----:B------:R1:W-:Y:S05]  /*4860*/  SYNCS.ARRIVE.TRANS64.RED.A1T0 RZ, [R4+URZ], RZ ;  /* 0x000000ff04ff79a7 */ /* 0x0003ea00081004ff */
[----:B------:R-:W-:Y:S01]  /*4870*/  IMAD.U32 R7, RZ, RZ, UR4 ;  /* 0x00000004ff077e24 */ /* 0x000fe2000f8e00ff */
[----:B------:R-:W2:Y:S04]  /*4880*/  SYNCS.PHASECHK.TRANS64.TRYWAIT P0, [UR5+0x390], R5 ;  /* 0x00039005ff0075a7 */ /* 0x000ea80008001105 */
[----:B------:R-:W-:Y:S01]  /*4890*/  PRMT R6, R2, 0x654, R7 ;  /* 0x0000065402067816 */ /* 0x000fe20000000007 */
[----:B-1----:R-:W-:Y:S01]  /*48a0*/  @!P2 IMAD.MOV.U32 R4, RZ, RZ, 0x10 ;  /* 0x00000010ff04a424 */ /* 0x002fe200078e00ff */
[----:B--2---:R-:W-:Y:S06]  /*48b0*/  @!P0 BRA `(.L_x_93) ;  /* 0x0000004c00dc8947 */ /* 0x004fec0003800000 */
.L_x_258:
[----:B------:R-:W-:Y:S01]  /*48c0*/  ULEA UR4, UR6, UR37, 0x4 ;  /* 0x0000002506047291 */ /* 0x000fe2000f8e20ff */
[----:B------:R-:W-:Y:S01]  /*48d0*/  SEL R3, R6, R3, !P2 ;  /* 0x0000000306037207 */ /* 0x000fe20005000000 */
[----:B------:R-:W-:Y:S01]  /*48e0*/  UIADD3 UR5, UPT, UPT, UR5, 0x380, URZ ;  /* 0x0000038005057890 */ /* 0x000fe2000fffe0ff */
[----:B-1----:R-:W-:Y:S01]  /*48f0*/  LEA R0, R11, UR37, 0x3 ;  /* 0x000000250b007c11 */ /* 0x002fe2000f8e18ff */
[----:B------:R-:W-:Y:S01]  /*4900*/  UIADD3 UR4, UPT, UPT, UR4, 0x410, URZ ;  /* 0x0000041004047890 */ /* 0x000fe2000fffe0ff */
[----:B------:R-:W-:Y:S01]  /*4910*/  SHF.L.U32 R5, R10, 0x1f, RZ ;  /* 0x0000001f0a057819 */ /* 0x000fe200000006ff */
[----:B------:R1:W-:Y:S01]  /*4920*/  @!P2 SYNCS.ARRIVE.TRANS64.RED RZ, [R3+URZ], R4 ;  /* 0x0000000403ffa9a7 */ /* 0x0003e200080004ff */
[----:B------:R-:W-:Y:S01]  /*4930*/  UIADD3 UR6, UPT, UPT, UR6, 0x1, URZ ;  /* 0x0000000106067890 */ /* 0x000fe2000fffe0ff */
[----:B------:R-:W-:-:S03]  /*4940*/  VIADD R8, R8, 0x1 ;  /* 0x0000000108087836 */ /* 0x000fc60000000000 */
[----:B------:R-:W-:Y:S02]  /*4950*/  UISETP.NE.AND UP0, UPT, UR6, 0x2, UPT ;  /* 0x000000020600788c */ /* 0x000fe4000bf05270 */
[----:B------:R-:W-:Y:S06]  /*4960*/  UGETNEXTWORKID.BROADCAST [UR4], [UR5] ;  /* 0x00000000040073ca */ /* 0x000fec0008000100 */
[----:B------:R-:W-:Y:S01]  /*4970*/  USEL UR4, URZ, 0x1, UP0 ;  /* 0x00000001ff047887 */ /* 0x000fe20008000000 */
[----:B------:R-:W-:Y:S01]  /*4980*/  ISETP.NE.AND P0, PT, R8, 0x2, PT ;  /* 0x000000020800780c */ /* 0x000fe20003f05270 */
[----:B------:R-:W-:Y:S01]  /*4990*/  USEL UR6, UR6, URZ, UP0 ;  /* 0x000000ff06067287 */ /* 0x000fe20008000000 */
[----:B------:R-:W2:Y:S03]  /*49a0*/  SYNCS.PHASECHK.TRANS64.TRYWAIT P1, [R0+URZ+0x380], R5 ;  /* 0x00038005000075a7 */ /* 0x000ea600080211ff */
[----:B------:R-:W-:Y:S01]  /*49b0*/  LOP3.LUT R12, R12, UR4, RZ, 0x3c, !PT ;  /* 0x000000040c0c7c12 */ /* 0x000fe2000f8e3cff */
[----:B-12---:R-:W-:Y:S07]  /*49c0*/  @!P1 BRA `(.L_x_94) ;  /* 0x0000004c00b09947 */ /* 0x006fee0003800000 */
.L_x_259:
[C---:B------:R-:W-:Y:S01]  /*49d0*/  LEA R4, R11.reuse, UR37, 0x4 ;  /* 0x000000250b047c11 */ /* 0x040fe2000f8e20ff */
[----:B-1----:R-:W-:Y:S01]  /*49e0*/  VIADD R0, R0, 0x390 ;  /* 0x0000039000007836 */ /* 0x002fe20000000000 */
[----:B------:R-:W-:Y:S01]  /*49f0*/  SEL R8, R8, RZ, P0 ;  /* 0x000000ff08087207 */ /* 0x000fe20000000000 */
[----:B------:R-:W-:-:S03]  /*4a00*/  VIADD R11, R11, 0x1 ;  /* 0x000000010b0b7836 */ /* 0x000fc60000000000 */
[----:B------:R-:W1:Y:S01]  /*4a10*/  LDS.128 R4, [R4+0x410] ;  /* 0x0004100004047984 */ /* 0x000e620000000c00 */
[----:B------:R-:W-:Y:S02]  /*4a20*/  PRMT R0, RZ, 0x654, R0 ;  /* 0x00000654ff007816 */ /* 0x000fe40000000000 */
[C---:B------:R-:W-:Y:S01]  /*4a30*/  ISETP.NE.AND P1, PT, R11.reuse, 0x2, PT ;  /* 0x000000020b00780c */ /* 0x040fe20003f25270 */
[----:B------:R-:W-:Y:S01]  /*4a40*/  @!PT LDS RZ, [RZ] ;  /* 0x00000000fffff984 */ /* 0x000fe20000000800 */
[----:B------:R-:W-:Y:S01]  /*4a50*/  @!PT LDS RZ, [RZ] ;  /* 0x00000000fffff984 */ /* 0x000fe20000000800 */
[----:B------:R-:W-:Y:S01]  /*4a60*/  @!PT LDS RZ, [RZ] ;  /* 0x00000000fffff984 */ /* 0x000fe20000000800 */
[----:B------:R-:W-:Y:S01]  /*4a70*/  @!PT LDS RZ, [RZ] ;  /* 0x00000000fffff984 */ /* 0x000fe20000000800 */
[----:B------:R2:W-:Y:S06]  /*4a80*/  MEMBAR.ALL.CTA ;  /* 0x0000000000007992 */ /* 0x0005ec0000008000 */
[----:B--2---:R-:W2:Y:S01]  /*4a90*/  FENCE.VIEW.ASYNC.S ;  /* 0x00000000000073c6 */ /* 0x004ea20000000000 */
[----:B------:R-:W-:Y:S01]  /*4aa0*/  SEL R11, R11, RZ, P1 ;  /* 0x000000ff0b0b7207 */ /* 0x000fe20000800000 */
[----:B--2---:R2:W-:Y:S01]  /*4ab0*/  SYNCS.ARRIVE.TRANS64.RED.A1T0 RZ, [R0+URZ], RZ ;  /* 0x000000ff00ff79a7 */ /* 0x0045e200081004ff */
[----:B-1----:R-:W-:-:S02]  /*4ac0*/  LOP3.LUT P3, RZ, R6, 0x1, RZ, 0xc0, !PT ;  /* 0x0000000106ff7812 */ /* 0x002fc4000786c0ff */
[----:B------:R-:W-:-:S04]  /*4ad0*/  SEL R5, RZ, 0x1, P1 ;  /* 0x00000001ff057807 */ /* 0x000fc80000800000 */
[----:B------:R-:W-:Y:S02]  /*4ae0*/  LOP3.LUT R10, R10, R5, RZ, 0x3c, !PT ;  /* 0x000000050a0a7212 */ /* 0x000fe400078e3cff */
[----:B--2---:R-:W-:-:S04]  /*4af0*/  SEL R0, RZ, 0x1, P0 ;  /* 0x00000001ff007807 */ /* 0x004fc80000000000 */
[----:B------:R-:W-:Y:S01]  /*4b00*/  LOP3.LUT R9, R9, R0, RZ, 0x3c, !PT ;  /* 0x0000000009097212 */ /* 0x000fe200078e3cff */
[----:B------:R-:W-:Y:S06]  /*4b10*/  @P3 BRA `(.L_x_95) ;  /* 0xfffffffc002c3947 */ /* 0x000fec000383ffff */
[----:B------:R-:W-:Y:S01]  /*4b20*/  ULEA UR5, UR6, UR37, 0x3 ;  /* 0x0000002506057291 */ /* 0x000fe2000f8e18ff */
[----:B------:R-:W-:-:S08]  /*4b30*/  SHF.L.U32 R3, R12, 0x1f, RZ ;  /* 0x0000001f0c037819 */ /* 0x000fd000000006ff */
[----:B------:R-:W1:Y:S02]  /*4b40*/  SYNCS.PHASECHK.TRANS64 P0, [UR5+0x390], R3 ;  /* 0x00039003ff0075a7 */ /* 0x000e640008001005 */
[----:B-1----:R-:W-:Y:S05]  /*4b50*/  @P0 BRA `(.L_x_96) ;  /* 0x0000000000080947 */ /* 0x002fea0003800000 */
[----:B------:R-:W1:Y:S02]  /*4b60*/  SYNCS.PHASECHK.TRANS64.TRYWAIT P0, [UR5+0x390], R3 ;  /* 0x00039003ff0075a7 */ /* 0x000e640008001105 */
[----:B-1----:R-:W-:Y:S05]  /*4b70*/  @!P0 BRA `(.L_x_97) ;  /* 0x0000004c00588947 */ /* 0x002fea0003800000 */
.L_x_96:
[----:B------:R-:W-:-:S04]  /*4b80*/  UIADD3 UR4, UPT, UPT, UR6, 0x1, URZ ;  /* 0x0000000106047890 */ /* 0x000fc8000fffe0ff */
[----:B------:R-:W-:-:S04]  /*4b90*/  UISETP.NE.AND UP0, UPT, UR4, 0x2, UPT ;  /* 0x000000020400788c */ /* 0x000fc8000bf05270 */
[----:B------:R-:W-:Y:S02]  /*4ba0*/  USEL UR7, URZ, 0x1, UP0 ;  /* 0x00000001ff077887 */ /* 0x000fe40008000000 */
[----:B------:R-:W-:-:S04]  /*4bb0*/  USEL UR4, UR4, URZ, UP0 ;  /* 0x000000ff04047287 */ /* 0x000fc80008000000 */
[----:B------:R-:W-:Y:S01]  /*4bc0*/  ULEA UR4, UR4, UR37, 0x3 ;  /* 0x0000002504047291 */ /* 0x000fe2000f8e18ff */
[----:B-1----:R-:W-:-:S04]  /*4bd0*/  LOP3.LUT R3, R12, UR7, RZ, 0x3c, !PT ;  /* 0x000000070c037c12 */ /* 0x002fc8000f8e3cff */
[----:B------:R-:W-:-:S04]  /*4be0*/  SHF.L.U32 R0, R3, 0x1f, RZ ;  /* 0x0000001f03007819 */ /* 0x000fc800000006ff */
[----:B------:R-:W1:Y:S02]  /*4bf0*/  SYNCS.PHASECHK.TRANS64 P0, [UR4+0x390], R0 ;  /* 0x00039000ff0075a7 */ /* 0x000e640008001004 */
[----:B-1----:R-:W-:Y:S05]  /*4c00*/  @P0 EXIT ;  /* 0x000000000000094d */ /* 0x002fea0003800000 */
[----:B------:R-:W-:Y:S02]  /*4c10*/  SHF.L.U32 R3, R3, 0x1f, RZ ;  /* 0x0000001f03037819 */ /* 0x000fe400000006ff */
[----:B------:R-:W-:-:S07]  /*4c20*/  MOV R0, UR4 ;  /* 0x0000000400007c02 */ /* 0x000fce0008000f00 */
.L_x_98:
[----:B-1----:R1:W2:Y:S02]  /*4c30*/  SYNCS.PHASECHK.TRANS64.TRYWAIT P0, [R0+URZ+0x390], R3 ;  /* 0x00039003000075a7 */ /* 0x0022a400080011ff */
[----:B--2---:R-:W-:Y:S05]  /*4c40*/  @!P0 NANOSLEEP.SYNCS 0x989680 ;  /* 0x009896800000895d */ /* 0x004fea0003900000 */
[----:B------:R-:W2:Y:S02]  /*4c50*/  @!P0 SYNCS.PHASECHK.TRANS64 P0, [R0+URZ+0x390], R3 ;  /* 0x00039003000085a7 */ /* 0x000ea400080010ff */
[----:B--2---:R-:W-:Y:S05]  /*4c60*/  @P0 EXIT ;  /* 0x000000000000094d */ /* 0x004fea0003800000 */
[----:B------:R-:W-:Y:S05]  /*4c70*/  BRA `(.L_x_98) ;  /* 0xfffffffc00ec7947 */ /* 0x000fea000383ffff */
.L_x_91:
[----:B------:R-:W-:-:S09]  /*4c80*/  UISETP.NE.AND UP1, UPT, UR8, URZ, UPT ;  /* 0x000000ff0800728c */ /* 0x000fd2000bf25270 */
[----:B------:R-:W-:Y:S05]  /*4c90*/  BRA.U UP1, `(.L_x_99) ;  /* 0x0000000d01787547 */ /* 0x000fea000b800000 */
[----:B------:R-:W-:Y:S01]  /*4ca0*/  UMOV UR4, 0x40 ;  /* 0x0000004000047882 */ /* 0x000fe20000000000 */
[----:B------:R-:W-:Y:S01]  /*4cb0*/  NOP ;  /* 0x0000000000007918 */ /* 0x000fe20000000000 */
[----:B------:R-:W-:Y:S01]  /*4cc0*/  ULEA UR4, UR37, UR4, 0x18 ;  /* 0x0000000425047291 */ /* 0x000fe2000f8ec0ff */
[----:B------:R-:W-:Y:S02]  /*4cd0*/  UMOV UR5, 0x400 ;  /* 0x0000040000057882 */ /* 0x000fe40000000000 */
[----:B------:R-:W-:-:S06]  /*4ce0*/  ULEA UR37, UR37, UR5, 0x18 ;  /* 0x0000000525257291 */ /* 0x000fcc000f8ec0ff */
[----:B------:R-:W1:Y:S02]  /*4cf0*/  LDS.U8 R0, [UR4+0x1c] ;  /* 0x00001c04ff007984 */ /* 0x000e640008000000 */
[----:B-1----:R-:W-:-:S13]  /*4d00*/  ISETP.NE.AND P0, PT, R0, RZ, PT ;  /* 0x000000ff0000720c */ /* 0x002fda0003f05270 */
[----:B------:R-:W-:Y:S05]  /*4d10*/  @P0 BRA `(.L_x_100) ;  /* 0x0000000000580947 */ /* 0x000fea0003800000 */
[----:B------:R-:W-:-:S13]  /*4d20*/  ELECT P0, URZ, PT ;  /* 0x0000000000ff782f */ /* 0x000fda0003800000 */
[----:B------:R-:W-:Y:S05]  /*4d30*/  @!P0 BRA `(.L_x_101) ;  /* 0x0000000000608947 */ /* 0x000fea0003800000 */
[----:B------:R-:W-:Y:S01]  /*4d40*/  UMOV UR5, 0x10 ;  /* 0x0000001000057882 */ /* 0x000fe20000000000 */
[----:B------:R-:W-:Y:S01]  /*4d50*/  HFMA2 R0, -RZ, RZ, 0, 5.9604644775390625e-08 ;  /* 0x00000001ff007431 */ /* 0x000fe200000001ff */
[----:B------:R-:W-:-:S03]  /*4d60*/  MOV R2, 0xffff ;  /* 0x0000ffff00027802 */ /* 0x000fc60000000f00 */
[----:B------:R-:W-:Y:S04]  /*4d70*/  DEPBAR.LE SB1, 0x36 ;  /* 0x00009d800000791a */ /* 0x000fe80000000000 */
[----:B------:R-:W1:Y:S02]  /*4d80*/  UTCATOMSWS.FIND_AND_SET.ALIGN UP0, UR5, UR5 ;  /* 0x00000005000575e3 */ /* 0x000e640008000800 */
[----:B-1----:R-:W-:Y:S01]  /*4d90*/  MOV R3, UR5 ;  /* 0x0000000500037c02 */ /* 0x002fe20008000f00 */
[----:B------:R-:W-:Y:S06]  /*4da0*/  BRA.U UP0, `(.L_x_102) ;  /* 0x0000000100187547 */ /* 0x000fec000b800000 */
.L_x_103:
[----:B------:R-:W-:Y:S05]  /*4db0*/  NANOSLEEP 0x64 ;  /* 0x000000640000795d */ /* 0x000fea0003800000 */
[----:B------:R-:W-:-:S05]  /*4dc0*/  UMOV UR5, 0x10 ;  /* 0x0000001000057882 */ /* 0x000fca0000000000 */
[----:B------:R-:W-:Y:S04]  /*4dd0*/  DEPBAR.LE SB1, 0x36 ;  /* 0x00009d800000791a */ /* 0x000fe80000000000 */
[----:B------:R-:W1:Y:S02]  /*4de0*/  UTCATOMSWS.FIND_AND_SET.ALIGN UP0, UR5, UR5 ;  /* 0x00000005000575e3 */ /* 0x000e640008000800 */
[----:B-1----:R-:W-:Y:S01]  /*4df0*/  MOV R3, UR5 ;  /* 0x0000000500037c02 */ /* 0x002fe20008000f00 */
[----:B------:R-:W-:Y:S05]  /*4e00*/  BRA.U !UP0, `(.L_x_103) ;  /* 0xfffffffd08e87547 */ /* 0x000fea000b83ffff */
.L_x_102:
[-C--:B------:R-:W-:Y:S02]  /*4e10*/  SHF.L.U32 R2, R2, R3.reuse, RZ ;  /* 0x0000000302027219 */ /* 0x080fe400000006ff */
[----:B------:R-:W-:Y:S01]  /*4e20*/  SHF.L.U32 R0, R0, R3, RZ ;  /* 0x0000000300007219 */ /* 0x000fe200000006ff */
[----:B------:R-:W-:Y:S02]  /*4e30*/  IMAD.SHL.U32 R3, R3, 0x20, RZ ;  /* 0x0000002003037824 */ /* 0x000fe400078e00ff */
[----:B------:R1:W-:Y:S04]  /*4e40*/  ATOMS.OR RZ, [UR4+0x14], R2 ;  /* 0x00001402ffff798c */ /* 0x0003e8000b000004 */
[----:B------:R1:W-:Y:S04]  /*4e50*/  ATOMS.OR RZ, [UR4+0x18], R0 ;  /* 0x00001800ffff798c */ /* 0x0003e8000b000004 */
[----:B------:R1:W-:Y:S01]  /*4e60*/  STS [UR37+0x430], R3 ;  /* 0x00043003ff007988 */ /* 0x0003e20008000825 */
[----:B------:R-:W-:Y:S05]  /*4e70*/  BRA `(.L_x_101) ;  /* 0x0000000000107947 */ /* 0x000fea0003800000 */
.L_x_100:
[----:B------:R-:W-:Y:S02]  /*4e80*/  MOV R0, 0xffffffff ;  /* 0xffffffff00007802 */ /* 0x000fe40000000f00 */
[----:B------:R-:W-:-:S03]  /*4e90*/  MOV R2, 0x4ec0 ;  /* 0x00004ec000027802 */ /* 0x000fc60000000f00 */
[----:B------:R1:W-:Y:S04]  /*4ea0*/  STS [UR37+0x430], R0 ;  /* 0x00043000ff007988 */ /* 0x0003e80008000825 */
[----:B-1-3-5:R-:W-:Y:S05]  /*4eb0*/  CALL.REL.NOINC `($__internal_1_$__cuda_sm10x_tcgen05_guardrail_trap_phase_invalid_during_alloc) ;  /* 0x0000004c00d47944 */ /* 0x02afea0003c00000 */
.L_x_101:
[----:B------:R-:W-:Y:S05]  /*4ec0*/  WARPSYNC.ALL ;  /* 0x0000000000007948 */ /* 0x000fea0003800000 */
[----:B------:R-:W2:Y:S01]  /*4ed0*/  S2UR UR6, SR_CgaCtaId ;  /* 0x00000000000679c3 */ /* 0x000ea20000008800 */
[----:B------:R-:W-:Y:S01]  /*4ee0*/  UMOV UR4, 0x400 ;  /* 0x0000040000047882 */ /* 0x000fe20000000000 */
[----:B------:R-:W-:-:S06]  /*4ef0*/  NOP ;  /* 0x0000000000007918 */ /* 0x000fcc0000000000 */
[----:B------:R-:W-:Y:S06]  /*4f00*/  BAR.ARV 0x6, 0xa0 ;  /* 0x0182800000007b1d */ /* 0x000fec0000002000 */
[----:B------:R-:W4:Y:S01]  /*4f10*/  LDCU UR7, c[0x0][0x38c] ;  /* 0x00007180ff0777ac */ /* 0x000f220008000800 */
[----:B------:R-:W-:Y:S01]  /*4f20*/  IMAD.MOV.U32 R11, RZ, RZ, 0x1 ;  /* 0x00000001ff0b7424 */ /* 0x000fe200078e00ff */
[----:B------:R-:W-:Y:S01]  /*4f30*/  CS2R R8, SRZ ;  /* 0x0000000000087805 */ /* 0x000fe2000001ff00 */
[----:B------:R-:W-:Y:S01]  /*4f40*/  IMAD.MOV.U32 R10, RZ, RZ, RZ ;  /* 0x000000ffff0a7224 */ /* 0x000fe200078e00ff */
[----:B------:R-:W-:Y:S01]  /*4f50*/  UMOV UR18, URZ ;  /* 0x000000ff00127c82 */ /* 0x000fe20008000000 */
[----:B------:R-:W-:Y:S01]  /*4f60*/  UMOV UR17, URZ ;  /* 0x000000ff00117c82 */ /* 0x000fe20008000000 */
[----:B------:R-:W-:Y:S01]  /*4f70*/  UMOV UR20, 0x0 ;  /* 0x0000000000147882 */ /* 0x000fe20000000000 */
[----:B------:R-:W-:Y:S01]  /*4f80*/  UMOV UR21, 0x4100010 ;  /* 0x0410001000157882 */ /* 0x000fe20000000000 */
[----:B--2---:R-:W-:Y:S01]  /*4f90*/  ULEA UR6, UR6, UR4, 0x18 ;  /* 0x0000000406067291 */ /* 0x004fe2000f8ec0ff */
[----:B------:R-:W2:Y:S03]  /*4fa0*/  LDCU UR4, c[0x0][0x38c] ;  /* 0x00007180ff0477ac */ /* 0x000ea60008000800 */
[----:B------:R-:W-:-:S02]  /*4fb0*/  UIADD3 UR11, UPT, UPT, UR6, 0x2800, URZ ;  /* 0x00002800060b7890 */ /* 0x000fc4000fffe0ff */
[----:B----4-:R-:W-:-:S03]  /*4fc0*/  UIADD3 UR7, UPT, UPT, UR7, 0x1f, URZ ;  /* 0x0000001f07077890 */ /* 0x010fc6000fffe0ff */
[----:B-1----:R-:W1:Y:S01]  /*4fd0*/  LDS R0, [UR6+0x430] ;  /* 0x00043006ff007984 */ /* 0x002e620008000800 */
[----:B------:R-:W-:Y:S02]  /*4fe0*/  UIADD3 UR12, UPT, UPT, UR6, 0x1d800, URZ ;  /* 0x0001d800060c7890 */ /* 0x000fe4000fffe0ff */
[----:B------:R-:W-:Y:S02]  /*4ff0*/  USHF.R.S32.HI UR5, URZ, 0x1f, UR7 ;  /* 0x0000001fff057899 */ /* 0x000fe40008011407 */
[----:B------:R-:W-:Y:S02]  /*5000*/  USHF.R.U32.HI UR11, URZ, 0x4, UR11 ;  /* 0x00000004ff0b7899 */ /* 0x000fe4000801160b */
[----:B------:R-:W-:Y:S02]  /*5010*/  ULEA.HI UR5, UR5, UR7, URZ, 0x5 ;  /* 0x0000000705057291 */ /* 0x000fe4000f8f28ff */
[----:B------:R-:W-:Y:S02]  /*5020*/  USHF.R.U32.HI UR12, URZ, 0x4, UR12 ;  /* 0x00000004ff0c7899 */ /* 0x000fe4000801160c */
[----:B------:R-:W-:-:S02]  /*5030*/  USHF.R.S32.HI UR5, URZ, 0x5, UR5 ;  /* 0x00000005ff057899 */ /* 0x000fc40008011405 */
[----:B------:R-:W-:Y:S02]  /*5040*/  ULOP3.LUT UR11, UR11, 0x3fff, URZ, 0xc0, !UPT ;  /* 0x00003fff0b0b7892 */ /* 0x000fe4000f8ec0ff */
[----:B------:R-:W-:Y:S02]  /*5050*/  UISETP.LT.AND UP0, UPT, UR5, 0x1, UPT ;  /* 0x000000010500788c */ /* 0x000fe4000bf01270 */
[----:B------:R-:W-:Y:S02]  /*5060*/  ULOP3.LUT UR12, UR12, 0x3fff, URZ, 0xc0, !UPT ;  /* 0x00003fff0c0c7892 */ /* 0x000fe4000f8ec0ff */
[----:B------:R-:W-:Y:S02]  /*5070*/  USEL UR10, UR5, 0x1, !UP0 ;  /* 0x00000001050a7887 */ /* 0x000fe4000c000000 */
[----:B------:R-:W-:Y:S02]  /*5080*/  ULOP3.LUT UR11, UR11, 0x10000, URZ, 0xfc, !UPT ;  /* 0x000100000b0b7892 */ /* 0x000fe4000f8efcff */
[----:B------:R-:W-:-:S02]  /*5090*/  ULOP3.LUT UR12, UR12, 0x10000, URZ, 0xfc, !UPT ;  /* 0x000100000c0c7892 */ /* 0x000fc4000f8efcff */
[----:B------:R-:W-:Y:S02]  /*50a0*/  UIADD3 UR10, UPT, UPT, -UR10, URZ, URZ ;  /* 0x000000ff0a0a7290 */ /* 0x000fe4000fffe1ff */
[----:B--2---:R-:W-:Y:S01]  /*50b0*/  UISETP.GE.AND UP3, UPT, UR4, 0x1, UPT ;  /* 0x000000010400788c */ /* 0x004fe2000bf66270 */
[----:B-1----:R-:W-:-:S15]  /*50c0*/  R2UR UR19, R0 ;  /* 0x00000000001372ca */ /* 0x002fde00000e0000 */
.L_x_110:
[----:B------:R-:W-:Y:S02]  /*50d0*/  LEA R0, R10, UR6, 0x3 ;  /* 0x000000060a007c11 */ /* 0x000fe4000f8e18ff */
[----:B------:R-:W-:Y:S02]  /*50e0*/  SHF.L.U32 R5, R9, 0x1f, RZ ;  /* 0x0000001f09057819 */ /* 0x000fe400000006ff */
[----:B------:R-:W-:Y:S01]  /*50f0*/  PLOP3.LUT P0, PT, PT, PT, UP3, 0x80, 0x8 ;  /* 0x000000000008781c */ /* 0x000fe20003f0f038 */
[----:B------:R-:W-:Y:S01]  /*5100*/  VIADD R3, R0, 0x390 ;  /* 0x0000039000037836 */ /* 0x000fe20000000000 */
[----:B-1----:R-:W1:Y:S02]  /*5110*/  SYNCS.PHASECHK.TRANS64.TRYWAIT P1, [R0+URZ+0x380], R5 ;  /* 0x00038005000075a7 */ /* 0x002e6400080211ff */
[----:B-1--4-:R-:W-:Y:S09]  /*5120*/  @!P1 BRA `(.L_x_104) ;  /* 0x0000004800049947 */ /* 0x012ff20003800000 */
.L_x_261:
[----:B------:R-:W-:Y:S01]  /*5130*/  LEA R4, R10, UR6, 0x4 ;  /* 0x000000060a047c11 */ /* 0x000fe2000f8e20ff */
[----:B------:R-:W-:Y:S01]  /*5140*/  @UP3 ULEA UR4, UR17, UR6, 0x3 ;  /* 0x0000000611043291 */ /* 0x000fe2000f8e18ff */
[----:B------:R-:W-:Y:S01]  /*5150*/  PLOP3.LUT P2, PT, PT, PT, PT, 0x80, 0x8 ;  /* 0x000000000008781c */ /* 0x000fe20003f4f070 */
[----:B------:R-:W-:Y:S01]  /*5160*/  ULEA UR9, UR18, UR6, 0x3 ;  /* 0x0000000612097291 */ /* 0x000fe2000f8e18ff */
[----:B------:R-:W-:Y:S02]  /*5170*/  PRMT R3, RZ, 0x654, R3 ;  /* 0x00000654ff037816 */ /* 0x000fe40000000003 */
[----:B-1----:R-:W1:Y:S01]  /*5180*/  LDS.128 R4, [R4+0x410] ;  /* 0x0004100004047984 */ /* 0x002e620000000c00 */
[----:B------:R-:W-:Y:S02]  /*5190*/  @P0 SHF.L.U32 R2, R8, 0x1f, RZ ;  /* 0x0000001f08020819 */ /* 0x000fe400000006ff */
[----:B------:R-:W-:Y:S01]  /*51a0*/  SHF.L.U32 R0, R11, 0x1f, RZ ;  /* 0x0000001f0b007819 */ /* 0x000fe200000006ff */
[----:B------:R-:W-:Y:S01]  /*51b0*/  @!PT LDS RZ, [RZ] ;  /* 0x00000000fffff984 */ /* 0x000fe20000000800 */
[----:B------:R-:W-:Y:S01]  /*51c0*/  @!PT LDS RZ, [RZ] ;  /* 0x00000000fffff984 */ /* 0x000fe20000000800 */
[----:B------:R-:W-:Y:S01]  /*51d0*/  @!PT LDS RZ, [RZ] ;  /* 0x00000000fffff984 */ /* 0x000fe20000000800 */
[----:B------:R-:W-:Y:S01]  /*51e0*/  @!PT LDS RZ, [RZ] ;  /* 0x00000000fffff984 */ /* 0x000fe20000000800 */
[----:B------:R2:W-:Y:S06]  /*51f0*/  MEMBAR.ALL.CTA ;  /* 0x0000000000007992 */ /* 0x0005ec0000008000 */
[----:B--2---:R-:W2:Y:S02]  /*5200*/  FENCE.VIEW.ASYNC.S ;  /* 0x00000000000073c6 */ /* 0x004ea40000000000 */
[----:B--2---:R2:W-:Y:S01]  /*5210*/  SYNCS.ARRIVE.TRANS64.RED.A1T0 RZ, [R3+URZ], RZ ;  /* 0x000000ff03ff79a7 */ /* 0x0045e200081004ff */
[----:B------:R2:W4:Y:S01]  /*5220*/  @P0 SYNCS.PHASECHK.TRANS64.TRYWAIT P2, [UR4], R2 ;  /* 0x00000002ff0005a7 */ /* 0x0005220008041104 */
[----:B-1----:R-:W-:Y:S01]  /*5230*/  LOP3.LUT P1, RZ, R6, 0x1, RZ, 0xc0, !PT ;  /* 0x0000000106ff7812 */ /* 0x002fe2000782c0ff */
[----:B------:R-:W1:Y:S02]  /*5240*/  SYNCS.PHASECHK.TRANS64.TRYWAIT P0, [UR9+0x3c0], R0 ;  /* 0x0003c000ff0075a7 */ /* 0x000e640008001109 */
[----:B-12-4-:R-:W-:Y:S10]  /*5250*/  @!P0 BRA `(.L_x_105) ;  /* 0x0000004400cc8947 */ /* 0x016ff40003800000 */
.L_x_263:
[----:B------:R-:W-:Y:S01]  /*5260*/  IADD3 R10, PT, PT, R10, 0x1, RZ ;  /* 0x000000010a0a7810 */ /* 0x000fe20007ffe0ff */
[----:B------:R-:W-:Y:S06]  /*5270*/  BRA.U !UP3, `(.L_x_106) ;  /* 0x000000010ba07547 */ /* 0x000fec000b800000 */
[----:B------:R-:W-:Y:S02]  /*5280*/  ULEA.HI UR8, UR18, UR18, URZ, 0x1 ;  /* 0x0000001212087291 */ /* 0x000fe4000f8f08ff */
[----:B------:R-:W-:Y:S02]  /*5290*/  UPLOP3.LUT UP4, UPT, UPT, UPT, UPT, 0x40, 0x4 ;  /* 0x000000000004789c */ /* 0x000fe40003f8e870 */
[----:B------:R-:W-:Y:S02]  /*52a0*/  USHF.L.U32 UR4, UR8, 0x5, URZ ;  /* 0x0000000508047899 */ /* 0x000fe400080006ff */
[----:B------:R-:W-:Y:S02]  /*52b0*/  ULOP3.LUT UR8, UR8, 0xffe, URZ, 0xc0, !UPT ;  /* 0x00000ffe08087892 */ /* 0x000fe4000f8ec0ff */
[----:B------:R-:W-:Y:S02]  /*52c0*/  ULOP3.LUT UR4, UR4, 0xffffffc0, URZ, 0xc0, !UPT ;  /* 0xffffffc004047892 */ /* 0x000fe4000f8ec0ff */
[----:B------:R-:W-:-:S02]  /*52d0*/  UIADD3 UR8, UPT, UPT, -UR8, UR18, URZ ;  /* 0x0000001208087290 */ /* 0x000fc4000fffe1ff */
[----:B------:R-:W-:Y:S01]  /*52e0*/  UIADD3 UR4, UPT, UPT, UR19, UR4, URZ ;  /* 0x0000000413047290 */ /* 0x000fe2000fffe0ff */
[----:B------:R-:W-:Y:S01]  /*52f0*/  UMOV UR16, UR10 ;  /* 0x0000000a00107c82 */ /* 0x000fe20008000000 */
[----:B------:R-:W-:Y:S02]  /*5300*/  UMOV UR15, UR5 ;  /* 0x00000005000f7c82 */ /* 0x000fe40008000000 */
[----:B------:R-:W-:Y:S01]  /*5310*/  ULEA UR8, UR8, UR4, 0x14 ;  /* 0x0000000408087291 */ /* 0x000fe2000f8ea0ff */
[----:B------:R-:W-:-:S11]  /*5320*/  UMOV UR14, UR17 ;  /* 0x00000011000e7c82 */ /* 0x000fd60008000000 */
.L_x_109:
[----:B------:R-:W-:Y:S02]  /*5330*/  UIADD3 UR16, UPT, UPT, UR16, 0x1, URZ ;  /* 0x0000000110107890 */ /* 0x000fe4000fffe0ff */
[----:B--2---:R-:W-:Y:S02]  /*5340*/  ULEA UR7, UR14, UR6, 0x3 ;  /* 0x000000060e077291 */ /* 0x004fe4000f8e18ff */
[----:B------:R-:W-:Y:S01]  /*5350*/  UISETP.NE.AND UP0, UPT, UR16, URZ, UPT ;  /* 0x000000ff1000728c */ /* 0x000fe2000bf05270 */
[----:B----4-:R-:W-:Y:S10]  /*5360*/  @P2 BRA `(.L_x_107) ;  /* 0x00000000000c2947 */ /* 0x010ff40003800000 */
[----:B-1----:R-:W-:Y:S04]  /*5370*/  SHF.L.U32 R3, R8, 0x1f, RZ ;  /* 0x0000001f08037819 */ /* 0x002fe800000006ff */
[----:B------:R-:W1:Y:S02]  /*5380*/  SYNCS.PHASECHK.TRANS64.TRYWAIT P0, [UR7], R3 ;  /* 0x00000003ff0075a7 */ /* 0x000e640008001107 */
[----:B-1----:R-:W-:Y:S05]  /*5390*/  @!P0 BRA `(.L_x_108) ;  /* 0x0000004400948947 */ /* 0x002fea0003800000 */
.L_x_107:
[----:B------:R-:W-:Y:S01]  /*53a0*/  UISETP.NE.AND UP1, UPT, UR15, 0x1, UPT ;  /* 0x000000010f00788c */ /* 0x000fe2000bf25270 */
[----:B------:R-:W-:Y:S01]  /*53b0*/  PLOP3.LUT P2, PT, PT, PT, PT, 0x80, 0x8 ;  /* 0x000000000008781c */ /* 0x000fe20003f4f070 */
[----:B------:R-:W-:Y:S02]  /*53c0*/  UIADD3 UR17, UPT, UPT, UR14, 0x1, URZ ;  /* 0x000000010e117890 */ /* 0x000fe4000fffe0ff */
[----:B------:R-:W-:Y:S02]  /*53d0*/  ULEA UR22, UR14, UR12, 0x7 ;  /* 0x0000000c0e167291 */ /* 0x000fe4000f8e38ff */
[----:B------:R-:W-:Y:S01]  /*53e0*/  UISETP.NE.AND UP2, UPT, UR17, 0x36, UPT ;  /* 0x000000361100788c */ /* 0x000fe2000bf45270 */
[----:B------:R-:W-:Y:S01]  /*53f0*/  PLOP3.LUT P0, PT, PT, PT, UP1, 0x80, 0x8 ;  /* 0x000000000008781c */ /* 0x000fe20003f0f018 */
[----:B------:R-:W-:Y:S02]  /*5400*/  ULEA UR24, UR14, UR11, 0x7 ;  /* 0x0000000b0e187291 */ /* 0x000fe4000f8e38ff */
[----:B------:R-:W-:Y:S02]  /*5410*/  USEL UR13, URZ, 0x1, UP2 ;  /* 0x00000001ff0d7887 */ /* 0x000fe40009000000 */
[----:B------:R-:W-:Y:S02]  /*5420*/  USEL UR17, UR17, URZ, UP2 ;  /* 0x000000ff11117287 */ /* 0x000fe40009000000 */
[----:B------:R-:W-:Y:S02]  /*5430*/  UIADD3 UR7, UPT, UPT, UR7, 0x1b0, URZ ;  /* 0x000001b007077890 */ /* 0x000fe4000fffe0ff */
[----:B------:R-:W-:Y:S01]  /*5440*/  @UP1 ULEA UR4, UR17, UR6, 0x3 ;  /* 0x0000000611041291 */ /* 0x000fe2000f8e18ff */
[----:B------:R-:W-:Y:S01]  /*5450*/  LOP3.LUT R8, R8, UR13, RZ, 0x3c, !PT ;  /* 0x0000000d08087c12 */ /* 0x000fe2000f8e3cff */
[----:B------:R-:W-:Y:S01]  /*5460*/  UMOV UR23, 0xc0004010 ;  /* 0xc000401000177882 */ /* 0x000fe20000000000 */
[----:B------:R-:W-:Y:S01]  /*5470*/  UMOV UR25, 0xc0004010 ;  /* 0xc000401000197882 */ /* 0x000fe20000000000 */
[----:B------:R-:W-:Y:S01]  /*5480*/  UIADD3 UR15, UPT, UPT, UR15, -0x1, URZ ;  /* 0xffffffff0f0f7890 */ /* 0x000fe2000fffe0ff */
[----:B-1----:R-:W-:Y:S01]  /*5490*/  @P0 SHF.L.U32 R0, R8, 0x1f, RZ ;  /* 0x0000001f08000819 */ /* 0x002fe200000006ff */
[----:B------:R-:W-:Y:S03]  /*54a0*/  UMOV UR14, UR17 ;  /* 0x00000011000e7c82 */ /* 0x000fe60008000000 */
[----:B------:R2:W4:Y:S01]  /*54b0*/  @P0 SYNCS.PHASECHK.TRANS64.TRYWAIT P2, [UR4], R0 ;  /* 0x00000000ff0005a7 */ /* 0x0005220008041104 */
[----:B------:R2:W-:Y:S01]  /*54c0*/  UTCQMMA gdesc[UR24], gdesc[UR22], tmem[UR8], tmem[UR20], idesc[UR21], UP4 ;  /* 0x00ff1416180075ea */ /* 0x0005e2000a000308 */
[----:B------:R-:W-:Y:S01]  /*54d0*/  UPLOP3.LUT UP4, UPT, UPT, UPT, UPT, 0x80, 0x8 ;  /* 0x000000000008789c */ /* 0x000fe20003f8f070 */
[----:B------:R2:W-:Y:S01]  /*54e0*/  UTCBAR [UR7], URZ ;  /* 0x000000ff070073e9 */ /* 0x0005e200080000ff */
[----:B------:R-:W-:Y:S09]  /*54f0*/  BRA.U UP0, `(.L_x_109) ;  /* 0xfffffffd008c7547 */ /* 0x000ff2000b83ffff */
.L_x_106:
[----:B------:R-:W-:Y:S01]  /*5500*/  UIADD3 UR18, UPT, UPT, UR18, 0x1, URZ ;  /* 0x0000000112127890 */ /* 0x000fe2000fffe0ff */
[C---:B------:R-:W-:Y:S01]  /*5510*/  ISETP.NE.AND P0, PT, R10.reuse, 0x2, PT ;  /* 0x000000020a00780c */ /* 0x040fe20003f05270 */
[----:B------:R-:W-:Y:S02]  /*5520*/  UIADD3 UR9, UPT, UPT, UR9, 0x3a0, URZ ;  /* 0x000003a009097890 */ /* 0x000fe4000fffe0ff */
[----:B------:R-:W-:Y:S01]  /*5530*/  UISETP.NE.AND UP0, UPT, UR18, 0x4, UPT ;  /* 0x000000041200788c */ /* 0x000fe2000bf05270 */
[----:B-12---:R-:W-:Y:S02]  /*5540*/  SEL R0, RZ, 0x1, P0 ;  /* 0x00000001ff007807 */ /* 0x006fe40000000000 */
[----:B------:R-:W-:Y:S01]  /*5550*/  SEL R10, R10, RZ, P0 ;  /* 0x000000ff0a0a7207 */ /* 0x000fe20000000000 */
[----:B------:R-:W-:Y:S01]  /*5560*/  USEL UR4, URZ, 0x1, UP0 ;  /* 0x00000001ff047887 */ /* 0x000fe20008000000 */
[----:B------:R-:W-:Y:S01]  /*5570*/  LOP3.LUT R9, R9, R0, RZ, 0x3c, !PT ;  /* 0x0000000009097212 */ /* 0x000fe200078e3cff */
[----:B------:R-:W-:Y:S01]  /*5580*/  USEL UR18, UR18, URZ, UP0 ;  /* 0x000000ff12127287 */ /* 0x000fe20008000000 */
[----:B------:R1:W-:Y:S03]  /*5590*/  UTCBAR [UR9], URZ ;  /* 0x000000ff090073e9 */ /* 0x0003e600080000ff */
[----:B------:R-:W-:Y:S01]  /*55a0*/  LOP3.LUT R11, R11, UR4, RZ, 0x3c, !PT ;  /* 0x000000040b0b7c12 */ /* 0x000fe2000f8e3cff */
[----:B------:R-:W-:Y:S07]  /*55b0*/  @P1 BRA `(.L_x_110) ;  /* 0xfffffff800c41947 */ /* 0x000fee000383ffff */
[----:B------:R-:W2:Y:S01]  /*55c0*/  S2UR UR4, SR_CgaCtaId ;  /* 0x00000000000479c3 */ /* 0x000ea20000008800 */
[----:B------:R-:W-:Y:S01]  /*55d0*/  ELECT P0, URZ, PT ;  /* 0x0000000000ff782f */ /* 0x000fe20003800000 */
[----:B------:R-:W-:Y:S01]  /*55e0*/  IMAD.MOV.U32 R0, RZ, RZ, 0x1 ;  /* 0x00000001ff007424 */ /* 0x000fe200078e00ff */
[----:B------:R-:W-:Y:S01]  /*55f0*/  UIADD3 UR6, UPT, UPT, UR6, 0x3c0, URZ ;  /* 0x000003c006067890 */ /* 0x000fe2000fffe0ff */
[----:B------:R-:W-:Y:S01]  /*5600*/  SHF.L.U32 R3, R11, 0x1f, RZ ;  /* 0x0000001f0b037819 */ /* 0x000fe200000006ff */
[----:B------:R-:W-:-:S03]  /*5610*/  UMOV UR5, 0x40 ;  /* 0x0000004000057882 */ /* 0x000fc60000000000 */
[----:B------:R-:W-:Y:S01]  /*5620*/  UVIRTCOUNT.DEALLOC.SMPOOL 0x80 ;  /* 0x000000800000784c */ /* 0x000fe20000000000 */
[----:B--2---:R-:W-:Y:S02]  /*5630*/  ULEA UR4, UR4, UR5, 0x18 ;  /* 0x0000000504047291 */ /* 0x004fe4000f8ec0ff */
[----:B------:R-:W-:-:S07]  /*5640*/  ULEA UR5, UR18, UR6, 0x3 ;  /* 0x0000000612057291 */ /* 0x000fce000f8e18ff */
[----:B------:R2:W-:Y:S02]  /*5650*/  @P0 STS.U8 [UR4+0x1c], R0 ;  /* 0x00001c00ff000988 */ /* 0x0005e40008000004 */
[----:B------:R-:W3:Y:S02]  /*5660*/  SYNCS.PHASECHK.TRANS64.TRYWAIT P0, [UR5], R3 ;  /* 0x00000003ff0075a7 */ /* 0x000ee40008001105 */
[----:B--23--:R-:W-:Y:S05]  /*5670*/  @!P0 BRA `(.L_x_111) ;  /* 0x0000004000f48947 */ /* 0x00cfea0003800000 */
.L_x_266:
[----:B------:R-:W-:-:S04]  /*5680*/  UIADD3 UR7, UPT, UPT, UR18, 0x1, URZ ;  /* 0x0000000112077890 */ /* 0x000fc8000fffe0ff */
[----:B------:R-:W-:-:S04]  /*5690*/  UISETP.NE.AND UP0, UPT, UR7, 0x4, UPT ;  /* 0x000000040700788c */ /* 0x000fc8000bf05270 */
[----:B------:R-:W-:Y:S02]  /*56a0*/  USEL UR8, URZ, 0x1, UP0 ;  /* 0x00000001ff087887 */ /* 0x000fe40008000000 */
[----:B------:R-:W-:-:S04]  /*56b0*/  USEL UR7, UR7, URZ, UP0 ;  /* 0x000000ff07077287 */ /* 0x000fc80008000000 */
[----:B------:R-:W-:Y:S01]  /*56c0*/  ULEA UR5, UR7, UR6, 0x3 ;  /* 0x0000000607057291 */ /* 0x000fe2000f8e18ff */
[----:B------:R-:W-:-:S04]  /*56d0*/  LOP3.LUT R2, R11, UR8, RZ, 0x3c, !PT ;  /* 0x000000080b027c12 */ /* 0x000fc8000f8e3cff */
[----:B--2---:R-:W-:-:S04]  /*56e0*/  SHF.L.U32 R3, R2, 0x1f, RZ ;  /* 0x0000001f02037819 */ /* 0x004fc800000006ff */
[----:B------:R-:W2:Y:S02]  /*56f0*/  SYNCS.PHASECHK.TRANS64.TRYWAIT P0, [UR5], R3 ;  /* 0x00000003ff0075a7 */ /* 0x000ea40008001105 */
[----:B--2---:R-:W-:Y:S05]  /*5700*/  @!P0 BRA `(.L_x_112) ;  /* 0x0000004000e88947 */ /* 0x004fea0003800000 */
.L_x_268:
        /* <DEDUP_REMOVED lines=9> */
.L_x_270:
[----:B------:R-:W-:-:S04]  /*57a0*/  UIADD3 UR7, UPT, UPT, UR7, 0x1, URZ ;  /* 0x0000000107077890 */ /* 0x000fc8000fffe0ff */
[----:B------:R-:W-:-:S04]  /*57b0*/  UISETP.NE.AND UP0, UPT, UR7, 0x4, UPT ;  /* 0x000000040700788c */ /* 0x000fc8000bf05270 */
[----:B------:R-:W-:Y:S02]  /*57c0*/  USEL UR5, URZ, 0x1, UP0 ;  /* 0x00000001ff057887 */ /* 0x000fe40008000000 */
[----:B------:R-:W-:-:S04]  /*57d0*/  USEL UR7, UR7, URZ, UP0 ;  /* 0x000000ff07077287 */ /* 0x000fc80008000000 */
[----:B------:R-:W-:Y:S01]  /*57e0*/  ULEA UR7, UR7, UR6, 0x3 ;  /* 0x0000000607077291 */ /* 0x000fe2000f8e18ff */
[----:B--2---:R-:W-:-:S04]  /*57f0*/  LOP3.LUT R3, R2, UR5, RZ, 0x3c, !PT ;  /* 0x0000000502037c12 */ /* 0x004fc8000f8e3cff */
[----:B------:R-:W-:-:S04]  /*5800*/  SHF.L.U32 R3, R3, 0x1f, RZ ;  /* 0x0000001f03037819 */ /* 0x000fc800000006ff */
[----:B------:R-:W2:Y:S02]  /*5810*/  SYNCS.PHASECHK.TRANS64.TRYWAIT P0, [UR7], R3 ;  /* 0x00000003ff0075a7 */ /* 0x000ea40008001107 */
[----:B--2---:R-:W-:Y:S05]  /*5820*/  @!P0 BRA `(.L_x_114) ;  /* 0x0000004000d08947 */ /* 0x004fea0003800000 */
.L_x_272:
[----:B------:R-:W-:Y:S01]  /*5830*/  NOP ;  /* 0x0000000000007918 */ /* 0x000fe20000000000 */
[----:B--2---:R-:W2:Y:S01]  /*5840*/  LDS R0, [UR4+0x14] ;  /* 0x00001404ff007984 */ /* 0x004ea20008000800 */
[----:B------:R-:W-:Y:S01]  /*5850*/  ULOP3.LUT UR6, UR19, 0xffff, URZ, 0xc0, !UPT ;  /* 0x0000ffff13067892 */ /* 0x000fe2000f8ec0ff */
[----:B------:R-:W-:Y:S01]  /*5860*/  UMOV UR8, 0xffff ;  /* 0x0000ffff00087882 */ /* 0x000fe20000000000 */
[----:B------:R-:W-:Y:S02]  /*5870*/  UMOV UR5, 0x1 ;  /* 0x0000000100057882 */ /* 0x000fe40000000000 */
[----:B------:R-:W-:-:S04]  /*5880*/  USHF.R.U32.HI UR6, URZ, 0x5, UR6 ;  /* 0x00000005ff067899 */ /* 0x000fc80008011606 */
[----:B------:R-:W-:Y:S02]  /*5890*/  USHF.L.U32 UR8, UR8, UR6, URZ ;  /* 0x0000000608087299 */ /* 0x000fe400080006ff */
[----:B------:R-:W-:-:S04]  /*58a0*/  USHF.L.U32 UR5, UR5, UR6, URZ ;  /* 0x0000000605057299 */ /* 0x000fc800080006ff */
[----:B--2---:R-:W-:-:S04]  /*58b0*/  LOP3.LUT R0, R0, UR8, RZ, 0xc0, !PT ;  /* 0x0000000800007c12 */ /* 0x004fc8000f8ec0ff */
[----:B------:R-:W-:-:S13]  /*58c0*/  ISETP.NE.AND P0, PT, R0, UR8, PT ;  /* 0x0000000800007c0c */ /* 0x000fda000bf05270 */
[----:B------:R-:W-:Y:S05]  /*58d0*/  @P0 BRA `(.L_x_115) ;  /* 0x0000000000580947 */ /* 0x000fea0003800000 */
[----:B------:R-:W2:Y:S02]  /*58e0*/  LDS R0, [UR4+0x18] ;  /* 0x00001804ff007984 */ /* 0x000ea40008000800 */
[----:B--2---:R-:W-:-:S04]  /*58f0*/  LOP3.LUT R0, R0, UR5, RZ, 0xc0, !PT ;  /* 0x0000000500007c12 */ /* 0x004fc8000f8ec0ff */
[----:B------:R-:W-:-:S13]  /*5900*/  ISETP.NE.AND P0, PT, R0, UR5, PT ;  /* 0x0000000500007c0c */ /* 0x000fda000bf05270 */
[----:B------:R-:W-:Y:S05]  /*5910*/  @P0 BRA `(.L_x_116) ;  /* 0x00000000003c0947 */ /* 0x000fea0003800000 */
[----:B------:R-:W2:Y:S01]  /*5920*/  S2R R2, SR_LANEID ;  /* 0x0000000000027919 */ /* 0x000ea20000000000 */
[----:B------:R-:W-:Y:S01]  /*5930*/  ULOP3.LUT UR8, URZ, UR8, URZ, 0x33, !UPT ;  /* 0x00000008ff087292 */ /* 0x000fe2000f8e33ff */
[----:B------:R-:W-:Y:S01]  /*5940*/  LOP3.LUT R4, RZ, UR5, RZ, 0x33, !PT ;  /* 0x00000005ff047c12 */ /* 0x000fe2000f8e33ff */
[----:B------:R-:W-:Y:S02]  /*5950*/  VOTEU.ANY UR7, UPT, PT ;  /* 0x0000000000077886 */ /* 0x000fe400038e0100 */
[----:B------:R-:W-:Y:S01]  /*5960*/  UFLO.U32 UR7, UR7 ;  /* 0x00000007000772bd */ /* 0x000fe200080e0000 */
[----:B------:R-:W3:Y:S01]  /*5970*/  REDUX UR5, R4 ;  /* 0x00000000040573c4 */ /* 0x000ee20000000000 */
[----:B------:R-:W-:-:S06]  /*5980*/  IMAD.U32 R0, RZ, RZ, UR8 ;  /* 0x00000008ff007e24 */ /* 0x000fcc000f8e00ff */
[----:B------:R1:W-:Y:S01]  /*5990*/  UTCATOMSWS.AND URZ, UR8 ;  /* 0x0000000800ff79e3 */ /* 0x0003e20008000000 */
[----:B------:R-:W4:Y:S01]  /*59a0*/  REDUX UR6, R0 ;  /* 0x00000000000673c4 */ /* 0x000f220000000000 */
[----:B--2---:R-:W-:Y:S01]  /*59b0*/  ISETP.EQ.U32.AND P0, PT, R2, UR7, PT ;  /* 0x0000000702007c0c */ /* 0x004fe2000bf02070 */
[----:B---3--:R-:W-:Y:S01]  /*59c0*/  IMAD.U32 R2, RZ, RZ, UR5 ;  /* 0x00000005ff027e24 */ /* 0x008fe2000f8e00ff */
[----:B----4-:R-:W-:-:S11]  /*59d0*/  MOV R3, UR6 ;  /* 0x0000000600037c02 */ /* 0x010fd60008000f00 */
[----:B------:R1:W-:Y:S04]  /*59e0*/  @P0 ATOMS.AND RZ, [UR4+0x14], R3 ;  /* 0x00001403ffff098c */ /* 0x0003e8000a800004 */
[----:B------:R1:W-:Y:S01]  /*59f0*/  @P0 ATOMS.AND RZ, [UR4+0x18], R2 ;  /* 0x00001802ffff098c */ /* 0x0003e2000a800004 */
[----:B------:R-:W-:Y:S05]  /*5a00*/  BRA `(.L_x_117) ;  /* 0x0000000000147947 */ /* 0x000fea0003800000 */
.L_x_116:
[----:B------:R-:W-:Y:S02]  /*5a10*/  MOV R2, 0x5a30 ;  /* 0x00005a3000027802 */ /* 0x000fe40000000f00 */
[----:B-1--45:R-:W-:Y:S05]  /*5a20*/  CALL.REL.NOINC `($__internal_0_$__cuda_sm10x_tcgen05_guardrail_trap_col_being_dealloced_not_returned_by_alloc) ;  /* 0x0000004000ec7944 */ /* 0x032fea0003c00000 */
[----:B------:R-:W-:Y:S05]  /*5a30*/  BRA `(.L_x_117) ;  /* 0x0000000000087947 */ /* 0x000fea0003800000 */
.L_x_115:
[----:B------:R-:W-:Y:S02]  /*5a40*/  MOV R2, 0x5a60 ;  /* 0x00005a6000027802 */ /* 0x000fe40000000f00 */
[----:B-1--45:R-:W-:Y:S05]  /*5a50*/  CALL.REL.NOINC `($__internal_2_$__cuda_sm10x_tcgen05_guardrail_trap_unallocated_columns_being_dealloced) ;  /* 0x0000004000f87944 */ /* 0x032fea0003c00000 */
.L_x_117:
[----:B------:R-:W-:Y:S01]  /*5a60*/  NOP ;  /* 0x0000000000007918 */ /* 0x000fe20000000000 */
[----:B-1----:R-:W-:Y:S05]  /*5a70*/  EXIT ;  /* 0x000000000000794d */ /* 0x002fea0003800000 */
.L_x_99:
[----:B------:R-:W-:-:S09]  /*5a80*/  UISETP.NE.OR UP2, UPT, UR8, 0x3, !UP2 ;  /* 0x000000030800788c */ /* 0x000fd2000d745670 */
[----:B------:R-:W-:Y:S05]  /*5a90*/  BRA.U UP2, `(.L_x_118) ;  /* 0x0000000902c87547 */ /* 0x000fea000b800000 */
[----:B------:R-:W1:Y:S01]  /*5aa0*/  LDCU.64 UR6, c[0x0][0x888] ;  /* 0x00011100ff0677ac */ /* 0x000e620008000a00 */
[----:B------:R-:W2:Y:S01]  /*5ab0*/  LDC R0, c[0x0][0xb30] ;  /* 0x0002cc00ff007b82 */ /* 0x000ea20000000800 */
[----:B------:R-:W-:Y:S01]  /*5ac0*/  IMAD.MOV.U32 R30, RZ, RZ, 0x1 ;  /* 0x00000001ff1e7424 */ /* 0x000fe200078e00ff */
[----:B------:R-:W-:Y:S01]  /*5ad0*/  CS2R R28, SRZ ;  /* 0x00000000001c7805 */ /* 0x000fe2000001ff00 */
[----:B------:R-:W4:Y:S01]  /*5ae0*/  LDCU.64 UR4, c[0x0][0x890] ;  /* 0x00011200ff0477ac */ /* 0x000f220008000a00 */
[----:B------:R-:W-:Y:S01]  /*5af0*/  IMAD.MOV.U32 R25, RZ, RZ, 0x1000 ;  /* 0x00001000ff197424 */ /* 0x000fe200078e00ff */
[----:B------:R-:W-:-:S03]  /*5b00*/  UMOV UR8, 0x400 ;  /* 0x0000040000087882 */ /* 0x000fc60000000000 */
[----:B------:R-:W3:Y:S01]  /*5b10*/  LDC R19, c[0x0][0x370] ;  /* 0x0000dc00ff137b82 */ /* 0x000ee20000000800 */
[----:B------:R-:W-:-:S07]  /*5b20*/  UPLOP3.LUT UP1, UPT, UPT, UPT, UPT, 0x40, 0x4 ;  /* 0x000000000004789c */ /* 0x000fce0003f2e870 */
[----:B------:R-:W3:Y:S01]  /*5b30*/  LDC R2, c[0x0][0xb0c] ;  /* 0x0002c300ff027b82 */ /* 0x000ee20000000800 */
[----:B-1----:R-:W-:Y:S02]  /*5b40*/  UISETP.NE.U32.AND UP2, UPT, UR6, URZ, UPT ;  /* 0x000000ff0600728c */ /* 0x002fe4000bf45070 */
[----:B------:R-:W-:Y:S02]  /*5b50*/  ULEA UR6, UR37, UR8, 0x18 ;  /* 0x0000000825067291 */ /* 0x000fe4000f8ec0ff */
[----:B------:R-:W-:Y:S02]  /*5b60*/  UISETP.NE.AND.EX UP2, UPT, UR7, URZ, UPT, UP2 ;  /* 0x000000ff0700728c */ /* 0x000fe4000bf45320 */
[----:B------:R-:W-:Y:S01]  /*5b70*/  UIADD3 UR7, UPT, UPT, UR6, 0x360, URZ ;  /* 0x0000036006077890 */ /* 0x000fe2000fffe0ff */
[----:B------:R-:W1:Y:S01]  /*5b80*/  LDC R18, c[0x0][0xb20] ;  /* 0x0002c800ff127b82 */ /* 0x000e620000000800 */
[----:B----4-:R-:W-:Y:S01]  /*5b90*/  UISETP.NE.U32.AND UP3, UPT, UR4, URZ, UPT ;  /* 0x000000ff0400728c */ /* 0x010fe2000bf65070 */
[----:B--2---:R-:W-:Y:S01]  /*5ba0*/  ISETP.NE.AND P1, PT, R0, 0x1, PT ;  /* 0x000000010000780c */ /* 0x004fe20003f25270 */
[----:B------:R-:W-:-:S02]  /*5bb0*/  UPRMT UR37, UR37, 0x654, UR7 ;  /* 0x0000065425257896 */ /* 0x000fc40008000007 */
[----:B------:R-:W-:-:S03]  /*5bc0*/  UISETP.NE.AND.EX UP3, UPT, UR5, URZ, UPT, UP3 ;  /* 0x000000ff0500728c */ /* 0x000fc6000bf65330 */
[----:B------:R-:W2:Y:S08]  /*5bd0*/  LDC.64 R32, c[0x0][0x348] ;  /* 0x0000d200ff207b82 */ /* 0x000eb00000000a00 */
[----:B------:R-:W4:Y:S08]  /*5be0*/  LDC.64 R16, c[0x0][0xb10] ;  /* 0x0002c400ff107b82 */ /* 0x000f300000000a00 */
[----:B------:R-:W1:Y:S08]  /*5bf0*/  LDC.64 R6, c[0x0][0xb18] ;  /* 0x0002c600ff067b82 */ /* 0x000e700000000a00 */
[----:B------:R-:W1:Y:S08]  /*5c00*/  LDC.64 R4, c[0x0][0xb28] ;  /* 0x0002ca00ff047b82 */ /* 0x000e700000000a00 */
[----:B---3--:R-:W1:Y:S02]  /*5c10*/  LDC R24, c[0x0][0x374] ;  /* 0x0000dd00ff187b82 */ /* 0x008e640000000800 */
.L_x_126:
[C---:B------:R-:W-:Y:S02]  /*5c20*/  LEA R0, R29.reuse, UR6, 0x3 ;  /* 0x000000061d007c11 */ /* 0x040fe4000f8e18ff */
[----:B------:R-:W-:Y:S02]  /*5c30*/  SHF.L.U32 R3, R28, 0x1f, RZ ;  /* 0x0000001f1c037819 */ /* 0x000fe400000006ff */
[----:B------:R-:W-:Y:S02]  /*5c40*/  LEA R20, R29, UR6, 0x4 ;  /* 0x000000061d147c11 */ /* 0x000fe4000f8e20ff */
[----:B---3--:R-:W3:Y:S02]  /*5c50*/  SYNCS.PHASECHK.TRANS64.TRYWAIT P0, [R0+URZ+0x380], R3 ;  /* 0x00038003000075a7 */ /* 0x008ee400080011ff */
[----:B---3--:R-:W-:Y:S05]  /*5c60*/  @!P0 BRA `(.L_x_119) ;  /* 0x0000003c00d88947 */ /* 0x008fea0003800000 */
.L_x_273:
[----:B------:R-:W-:Y:S01]  /*5c70*/  ISETP.GE.AND P0, PT, R40, 0x1, PT ;  /* 0x000000012800780c */ /* 0x000fe20003f06270 */
[----:B------:R-:W1:Y:S01]  /*5c80*/  LDS.128 R20, [R20+0x410] ;  /* 0x0004100014147984 */ /* 0x000e620000000c00 */
[----:B------:R-:W-:Y:S01]  /*5c90*/  ISETP.NE.U32.AND P4, PT, RZ, UR4, PT ;  /* 0x00000004ff007c0c */ /* 0x000fe2000bf85070 */
[----:B---3--:R-:W-:Y:S01]  /*5ca0*/  VIADD R0, R0, 0x390 ;  /* 0x0000039000007836 */ /* 0x008fe20000000000 */
[----:B------:R-:W-:Y:S02]  /*5cb0*/  SHF.L.U32 R26, R30, 0x1f, RZ ;  /* 0x0000001f1e1a7819 */ /* 0x000fe400000006ff */
[----:B------:R-:W-:Y:S02]  /*5cc0*/  ISETP.NE.AND.EX P4, PT, RZ, UR5, PT, P4 ;  /* 0x00000005ff007c0c */ /* 0x000fe4000bf85340 */
[----:B------:R-:W-:Y:S01]  /*5cd0*/  PRMT R0, RZ, 0x654, R0 ;  /* 0x00000654ff007816 */ /* 0x000fe20000000000 */
[----:B------:R-:W-:Y:S01]  /*5ce0*/  @!PT LDS RZ, [RZ] ;  /* 0x00000000fffff984 */ /* 0x000fe20000000800 */
[----:B------:R-:W-:Y:S01]  /*5cf0*/  @!PT LDS RZ, [RZ] ;  /* 0x00000000fffff984 */ /* 0x000fe20000000800 */
[----:B------:R-:W-:Y:S01]  /*5d00*/  @!PT LDS RZ, [RZ] ;  /* 0x00000000fffff984 */ /* 0x000fe20000000800 */
[----:B------:R-:W-:Y:S01]  /*5d10*/  @!PT LDS RZ, [RZ] ;  /* 0x00000000fffff984 */ /* 0x000fe20000000800 */
[----:B------:R3:W-:Y:S06]  /*5d20*/  MEMBAR.ALL.CTA ;  /* 0x0000000000007992 */ /* 0x0007ec0000008000 */
[----:B---3--:R-:W3:Y:S02]  /*5d30*/  FENCE.VIEW.ASYNC.S ;  /* 0x00000000000073c6 */ /* 0x008ee40000000000 */
[----:B---3--:R3:W-:Y:S01]  /*5d40*/  SYNCS.ARRIVE.TRANS64.RED.A1T0 RZ, [R0+URZ], RZ ;  /* 0x000000ff00ff79a7 */ /* 0x0087e200081004ff */
[----:B-1----:R-:W-:Y:S11]  /*5d50*/  LOP3.LUT P3, RZ, R22, 0x1, RZ, 0xc0, !PT ;  /* 0x0000000116ff7812 */ /* 0x002ff6000786c0ff */
[----:B------:R-:W-:Y:S02]  /*5d60*/  @!UPT UIADD3 URZ, UPT, UPT, URZ, URZ, URZ ;  /* 0x000000fffffff290 */ /* 0x000fe4000fffe0ff */
[----:B------:R-:W-:Y:S02]  /*5d70*/  @P3 MOV R13, R20 ;  /* 0x00000014000d3202 */ /* 0x000fe40000000f00 */
[----:B------:R-:W-:Y:S01]  /*5d80*/  @P3 LOP3.LUT R8, R21, 0xffff, RZ, 0xc0, !PT ;  /* 0x0000ffff15083812 */ /* 0x000fe200078ec0ff */
[----:B---3--:R-:W-:Y:S06]  /*5d90*/  @!P0 BRA `(.L_x_120) ;  /* 0x0000000000a48947 */ /* 0x008fec0003800000 */
[----:B------:R-:W-:Y:S01]  /*5da0*/  IMAD.HI.U32 R31, R24, R7, RZ ;  /* 0x00000007181f7227 */ /* 0x000fe200078e00ff */
[----:B------:R-:W-:Y:S02]  /*5db0*/  ISETP.NE.AND P0, PT, R6, 0x1, PT ;  /* 0x000000010600780c */ /* 0x000fe40003f05270 */
[----:B------:R-:W-:Y:S01]  /*5dc0*/  ISETP.NE.AND P2, PT, R40, 0x1, PT ;  /* 0x000000012800780c */ /* 0x000fe20003f45270 */
[----:B----4-:R-:W-:Y:S01]  /*5dd0*/  IMAD.HI.U32 R34, R19, R16, RZ ;  /* 0x0000001013227227 */ /* 0x010fe200078e00ff */
[----:B------:R-:W-:Y:S02]  /*5de0*/  SHF.R.U32.HI R31, RZ, R18, R31 ;  /* 0x00000012ff1f7219 */ /* 0x000fe4000001161f */
[----:B------:R-:W-:Y:S01]  /*5df0*/  ISETP.NE.AND P5, PT, R2, 0x1, PT ;  /* 0x000000010200780c */ /* 0x000fe20003fa5270 */
[----:B------:R-:W-:Y:S01]  /*5e00*/  IMAD.HI.U32 R36, R13, R16, RZ ;  /* 0x000000100d247227 */ /* 0x000fe200078e00ff */
[----:B------:R-:W-:Y:S02]  /*5e10*/  SHF.R.U32.HI R34, RZ, R17, R34 ;  /* 0x00000011ff227219 */ /* 0x000fe40000011622 */
[----:B------:R-:W-:Y:S01]  /*5e20*/  SEL R3, R24, R31, !P0 ;  /* 0x0000001f18037207 */ /* 0x000fe20004000000 */
[C---:B------:R-:W-:Y:S01]  /*5e30*/  IMAD.HI.U32 R31, R8.reuse, R7, RZ ;  /* 0x00000007081f7227 */ /* 0x040fe200078e00ff */
[----:B------:R-:W-:Y:S02]  /*5e40*/  SEL R11, R19, R34, !P5 ;  /* 0x00000022130b7207 */ /* 0x000fe40006800000 */
[----:B------:R-:W-:Y:S01]  /*5e50*/  SHF.R.U32.HI R36, RZ, R17, R36 ;  /* 0x00000011ff247219 */ /* 0x000fe20000011624 */
[----:B------:R-:W-:Y:S01]  /*5e60*/  IMAD.HI.U32 R38, R3, R4, RZ ;  /* 0x0000000403267227 */ /* 0x000fe200078e00ff */
[----:B------:R-:W-:Y:S03]  /*5e70*/  SHF.R.U32.HI R31, RZ, R18, R31 ;  /* 0x00000012ff1f7219 */ /* 0x000fe6000001161f */
[----:B------:R-:W-:Y:S01]  /*5e80*/  IMAD.HI.U32 R34, R11, R4, RZ ;  /* 0x000000040b227227 */ /* 0x000fe200078e00ff */
[----:B------:R-:W-:Y:S02]  /*5e90*/  @P2 SHF.R.U32.HI R3, RZ, R5, R38 ;  /* 0x00000005ff032219 */ /* 0x000fe40000011626 */
[----:B------:R-:W-:Y:S02]  /*5ea0*/  SEL R9, R8, R31, !P0 ;  /* 0x0000001f08097207 */ /* 0x000fe40004000000 */
[----:B------:R-:W-:Y:S01]  /*5eb0*/  @P2 SHF.R.U32.HI R11, RZ, R5, R34 ;  /* 0x00000005ff0b2219 */ /* 0x000fe20000011622 */
[C---:B------:R-:W-:Y:S01]  /*5ec0*/  IMAD R10, R40.reuse, R3, RZ ;  /* 0x00000003280a7224 */ /* 0x040fe200078e02ff */
[----:B------:R-:W-:Y:S01]  /*5ed0*/  SEL R3, R13, R36, !P5 ;  /* 0x000000240d037207 */ /* 0x000fe20006800000 */
[C---:B------:R-:W-:Y:S03]  /*5ee0*/  IMAD.HI.U32 R14, R9.reuse, R4, RZ ;  /* 0x00000004090e7227 */ /* 0x040fe600078e00ff */
[----:B------:R-:W-:Y:S01]  /*5ef0*/  ISETP.GE.AND P0, PT, R9, R10, PT ;  /* 0x0000000a0900720c */ /* 0x000fe20003f06270 */
[C---:B------:R-:W-:Y:S01]  /*5f00*/  IMAD R12, R40.reuse, R11, RZ ;  /* 0x0000000b280c7224 */ /* 0x040fe200078e02ff */
[-C--:B------:R-:W-:Y:S04]  /*5f10*/  SHF.R.U32.HI R14, RZ, R5.reuse, R14 ;  /* 0x00000005ff0e7219 */ /* 0x080fe8000001160e */
[----:B------:R-:W-:Y:S02]  /*5f20*/  ISETP.GE.OR P0, PT, R3, R12, P0 ;  /* 0x0000000c0300720c */ /* 0x000fe40000706670 */
[----:B------:R-:W-:Y:S05]  /*5f30*/  SEL R15, R9, R14, !P2 ;  /* 0x0000000e090f7207 */ /* 0x000fea0005000000 */
[----:B------:R-:W-:Y:S04]  /*5f40*/  IMAD.MOV R14, RZ, RZ, -R15 ;  /* 0x000000ffff0e7224 */ /* 0x000fe800078e0a0f */
[----:B------:R-:W-:Y:S02]  /*5f50*/  IMAD R14, R40, R14, R9 ;  /* 0x0000000e280e7224 */ /* 0x000fe400078e0209 */
[C---:B------:R-:W-:Y:S05]  /*5f60*/  @!P0 IMAD.HI.U32 R10, R3.reuse, R4, RZ ;  /* 0x00000004030a8227 */ /* 0x040fea00078e00ff */
[----:B------:R-:W-:Y:S04]  /*5f70*/  @!P0 SHF.R.U32.HI R10, RZ, R5, R10 ;  /* 0x00000005ff0a8219 */ /* 0x000fe8000001160a */
[----:B------:R-:W-:Y:S01]  /*5f80*/  @!P0 SEL R0, R3, R10, !P2 ;  /* 0x0000000a03008207 */ /* 0x000fe20005000000 */
[----:B------:R-:W-:Y:S03]  /*5f90*/  IMAD.MOV R10, RZ, RZ, -R3 ;  /* 0x000000ffff0a7224 */ /* 0x000fe600078e0a03 */
[----:B------:R-:W-:Y:S01]  /*5fa0*/  @!P0 IADD3 R15, PT, PT, R15, -R0, RZ ;  /* 0x800000000f0f8210 */ /* 0x000fe20007ffe0ff */
[----:B------:R-:W-:Y:S01]  /*5fb0*/  @!P0 IMAD R0, R11, R14, R0 ;  /* 0x0000000e0b008224 */ /* 0x000fe200078e0200 */
[----:B------:R-:W-:Y:S01]  /*5fc0*/  IADD3 R11, PT, PT, -R9, RZ, RZ ;  /* 0x000000ff090b7210 */ /* 0x000fe20007ffe1ff */
[----:B------:R-:W-:Y:S02]  /*5fd0*/  IMAD R13, R2, R10, R13 ;  /* 0x0000000a020d7224 */ /* 0x000fe400078e020d */
[----:B------:R-:W-:Y:S02]  /*5fe0*/  @!P0 IMAD R9, R15, R40, R3 ;  /* 0x000000280f098224 */ /* 0x000fe400078e0203 */
[----:B------:R-:W-:Y:S02]  /*5ff0*/  @!P0 IMAD.MOV.U32 R3, RZ, RZ, R0 ;  /* 0x000000ffff038224 */ /* 0x000fe400078e0000 */
[----:B------:R-:W-:Y:S02]  /*6000*/  IMAD R8, R6, R11, R8 ;  /* 0x0000000b06087224 */ /* 0x000fe400078e0208 */
[----:B------:R-:W-:Y:S02]  /*6010*/  IMAD R13, R3, R2, R13 ;  /* 0x00000002030d7224 */ /* 0x000fe400078e020d */
[----:B------:R-:W-:Y:S02]  /*6020*/  IMAD R8, R9, R6, R8 ;  /* 0x0000000609087224 */ /* 0x000fe400078e0208 */
.L_x_120:
[----:B------:R-:W-:Y:S05]  /*6030*/  BRA.U UP1, `(.L_x_121) ;  /* 0x0000000101107547 */ /* 0x000fea000b800000 */
[----:B------:R-:W-:Y:S04]  /*6040*/  MOV R0, UR13 ;  /* 0x0000000d00007c02 */ /* 0x000fe80008000f00 */
[----:B------:R-:W-:Y:S04]  /*6050*/  SHF.L.U32 R3, R0, 0x1f, RZ ;  /* 0x0000001f00037819 */ /* 0x000fe800000006ff */
[----:B------:R-:W1:Y:S02]  /*6060*/  SYNCS.PHASECHK.TRANS64.TRYWAIT P0, [UR6+0x378], R3 ;  /* 0x00037803ff0075a7 */ /* 0x000e640008001106 */
[----:B-1----:R-:W-:Y:S05]  /*6070*/  @!P0 BRA `(.L_x_122) ;  /* 0x0000003800e88947 */ /* 0x002fea0003800000 */
.L_x_121:
[----:B------:R-:W-:Y:S05]  /*6080*/  BRA.U !UP3, `(.L_x_123) ;  /* 0x000000010b347547 */ /* 0x000fea000b800000 */
[----:B------:R-:W-:Y:S01]  /*6090*/  UPLOP3.LUT UP0, UPT, UPT, UPT, UP2, 0x80, 0x8 ;  /* 0x000000000008789c */ /* 0x000fe20003f0f020 */
[----:B-1----:R-:W-:Y:S02]  /*60a0*/  HFMA2 R0, -RZ, RZ, 0, 5.9604644775390625e-08 ;  /* 0x00000001ff007431 */ /* 0x002fe400000001ff */
[----:B------:R-:W-:Y:S03]  /*60b0*/  IMAD.MOV.U32 R96, RZ, RZ, 0x1 ;  /* 0x00000001ff607424 */ /* 0x000fe600078e00ff */
[----:B------:R-:W-:Y:S05]  /*60c0*/  PLOP3.LUT P0, PT, PT, PT, UP0, 0x80, 0x8 ;  /* 0x000000000008781c */ /* 0x000fea0003f0f008 */
[----:B------:R-:W1:Y:S01]  /*60d0*/  @UP0 LDCU.64 UR8, c[0x0][0x888] ;  /* 0x00011100ff0807ac */ /* 0x000e620008000a00 */
[----:B------:R-:W-:Y:S07]  /*60e0*/  @UP0 UIMAD UR7, UR36, UR4, URZ ;  /* 0x00000004240702a4 */ /* 0x000fee000f8e02ff */
[----:B------:R-:W-:Y:S01]  /*60f0*/  @!P0 PRMT R96, R0, 0x7610, R96 ;  /* 0x0000761000608816 */ /* 0x000fe20000000060 */
[----:B-1----:R-:W-:Y:S03]  /*6100*/  @UP0 UIMAD.WIDE UR8, UR7, 0x4, UR8 ;  /* 0x00000004070808a5 */ /* 0x002fe6000f8e0208 */
[----:B------:R-:W1:Y:S03]  /*6110*/  @!UP0 LDCU UR7, c[0x0][0x880] ;  /* 0x00011000ff0787ac */ /* 0x000e660008000800 */
[----:B------:R-:W-:Y:S01]  /*6120*/  IMAD.U32 R10, RZ, RZ, UR8 ;  /* 0x00000008ff0a7e24 */ /* 0x000fe2000f8e00ff */
[----:B------:R-:W-:Y:S05]  /*6130*/  MOV R11, UR9 ;  /* 0x00000009000b7c02 */ /* 0x000fea0008000f00 */
[----:B-----5:R3:W5:Y:S02]  /*6140*/  @P0 LDG.E R49, desc[UR40][R10.64] ;  /* 0x000000280a310981 */ /* 0x020764000c1e1900 */
[----:B-1-3--:R-:W-:Y:S07]  /*6150*/  @!P0 IMAD.U32 R49, RZ, RZ, UR7 ;  /* 0x00000007ff318e24 */ /* 0x00afee000f8e00ff */
.L_x_123:
[----:B-----5:R-:W-:Y:S01]  /*6160*/  @!P4 FSETP.EQ.AND P5, PT, R49, RZ, PT ;  /* 0x000000ff3100c20b */ /* 0x020fe20003fa2000 */
[----:B------:R-:W-:Y:S01]  /*6170*/  @!UPT UIADD3 URZ, UPT, UPT, URZ, URZ, URZ ;  /* 0x000000fffffff290 */ /* 0x000fe2000fffe0ff */
[----:B------:R-:W-:Y:S11]  /*6180*/  @!P4 BRA `(.L_x_124) ;  /* 0x000000000014c947 */ /* 0x000ff60003800000 */
[----:B------:R-:W-:Y:S02]  /*6190*/  LOP3.LUT P0, RZ, R96, 0xff, RZ, 0xc0, !PT ;  /* 0x000000ff60ff7812 */ /* 0x000fe4000780c0ff */
[----:B------:R-:W-:Y:S04]  /*61a0*/  PLOP3.LUT P5, PT, PT, PT, UP0, 0x80, 0x8 ;  /* 0x000000000008781c */ /* 0x000fe80003faf008 */
[----:B------:R-:W-:Y:S07]  /*61b0*/  PLOP3.LUT P5, PT, P5, PT, PT, 0x8, 0x80 ;  /* 0x000000000080781c */ /* 0x000fee0002fae170 */
[----:B------:R-:W-:Y:S11]  /*61c0*/  @P0 FSETP.EQ.AND P5, PT, R49, RZ, PT ;  /* 0x000000ff3100020b */ /* 0x000ff60003fa2000 */
[----:B------:R-:W-:Y:S02]  /*61d0*/  @!UPT UIADD3 URZ, UPT, UPT, URZ, URZ, URZ ;  /* 0x000000fffffff290 */ /* 0x000fe4000fffe0ff */
.L_x_124:
[----:B------:R-:W3:Y:S01]  /*61e0*/  SYNCS.PHASECHK.TRANS64.TRYWAIT P4, [UR6+0x368], R26 ;  /* 0x0003681aff0075a7 */ /* 0x000ee20008081106 */
[----:B------:R-:W-:Y:S01]  /*61f0*/  @P3 SHF.R.U32.HI R27, RZ, 0x10, R21 ;  /* 0x00000010ff1b3819 */ /* 0x000fe20000011615 */
[----:B------:R-:W-:Y:S01]  /*6200*/  VIADD R29, R29, 0x1 ;  /* 0x000000011d1d7836 */ /* 0x000fe20000000000 */
[----:B------:R-:W5:Y:S08]  /*6210*/  LDC.64 R14, c[0x0][0xb10] ;  /* 0x0002c400ff0e7b82 */ /* 0x000f700000000a00 */
[----:B------:R-:W2:Y:S08]  /*6220*/  LDC.64 R10, c[0x0][0xb18] ;  /* 0x0002c600ff0a7b82 */ /* 0x000eb00000000a00 */
[----:B-1----:R-:W1:Y:S08]  /*6230*/  @!P1 LDC R0, c[0x0][0xb20] ;  /* 0x0002c800ff009b82 */ /* 0x002e700000000800 */
[----:B------:R-:W4:Y:S01]  /*6240*/  @!P1 LDC R3, c[0x0][0xb0c] ;  /* 0x0002c300ff039b82 */ /* 0x000f220000000800 */
[----:B-----5:R-:W-:Y:S05]  /*6250*/  @!P1 IMAD.HI.U32 R14, R13, R14, RZ ;  /* 0x0000000e0d0e9227 */ /* 0x020fea00078e00ff */
[----:B------:R-:W-:Y:S01]  /*6260*/  @!P1 SHF.R.U32.HI R14, RZ, R15, R14 ;  /* 0x0000000fff0e9219 */ /* 0x000fe2000001160e */
[----:B--2---:R-:W-:Y:S01]  /*6270*/  @!P1 IMAD.HI.U32 R11, R8, R11, RZ ;  /* 0x0000000b080b9227 */ /* 0x004fe200078e00ff */
[----:B------:R-:W-:Y:S04]  /*6280*/  @!P1 ISETP.NE.AND P0, PT, R10, 0x1, PT ;  /* 0x000000010a00980c */ /* 0x000fe80003f05270 */
[----:B-1----:R-:W-:Y:S02]  /*6290*/  @!P1 SHF.R.U32.HI R9, RZ, R0, R11 ;  /* 0x00000000ff099219 */ /* 0x002fe4000001160b */
[----:B----4-:R-:W-:Y:S02]  /*62a0*/  @!P1 ISETP.NE.AND P2, PT, R3, 0x1, PT ;  /* 0x000000010300980c */ /* 0x010fe40003f45270 */
[----:B------:R-:W-:Y:S02]  /*62b0*/  @!P1 SEL R9, R8, R9, !P0 ;  /* 0x0000000908099207 */ /* 0x000fe40004000000 */
[----:B------:R-:W-:Y:S02]  /*62c0*/  ELECT P0, URZ, PT ;  /* 0x0000000000ff782f */ /* 0x000fe40003800000 */
[----:B------:R-:W-:Y:S05]  /*62d0*/  @!P1 SEL R14, R13, R14, !P2 ;  /* 0x0000000e0d0e9207 */ /* 0x000fea0005000000 */
[----:B------:R-:W-:Y:S02]  /*62e0*/  @!P1 IMAD.IADD R0, R9, 0x1, -R14 ;  /* 0x0000000109009824 */ /* 0x000fe400078e0a0e */
[----:B------:R-:W-:Y:S02]  /*62f0*/  @!P1 IMAD.IADD R9, R14, 0x1, -R9 ;  /* 0x000000010e099824 */ /* 0x000fe400078e0a09 */
[----:B------:R-:W-:Y:S02]  /*6300*/  @!P1 IMAD R13, R0, R3, R13 ;  /* 0x00000003000d9224 */ /* 0x000fe400078e020d */
[----:B------:R-:W-:Y:S01]  /*6310*/  @!P1 IMAD R8, R9, R10, R8 ;  /* 0x0000000a09089224 */ /* 0x000fe200078e0208 */
[----:B---3--:R-:W-:Y:S06]  /*6320*/  @!P4 BRA `(.L_x_125) ;  /* 0x000000380054c947 */ /* 0x008fec0003800000 */
.L_x_276:
[----:B------:R-:W-:Y:S01]  /*6330*/  PLOP3.LUT P5, PT, P5, P0, PT, 0xf2, 0x2f ;  /* 0x00000000002f781c */ /* 0x000fe20002fa1e72 */
[----:B------:R-:W-:Y:S01]  /*6340*/  UMOV UR14, 0x0 ;  /* 0x00000000000e7882 */ /* 0x000fe20000000000 */
[----:B------:R-:W-:Y:S01]  /*6350*/  LOP3.LUT R30, R30, 0x1, RZ, 0x3c, !PT ;  /* 0x000000011e1e7812 */ /* 0x000fe200078e3cff */
[----:B------:R-:W-:Y:S01]  /*6360*/  UMOV UR15, 0x10000000 ;  /* 0x10000000000f7882 */ /* 0x000fe20000000000 */
[----:B------:R-:W-:Y:S01]  /*6370*/  UMOV UR12, UR36 ;  /* 0x00000024000c7c82 */ /* 0x000fe20008000000 */
[----:B------:R-:W-:Y:S08]  /*6380*/  @P3 R2UR UR36, R27 ;  /* 0x000000001b2432ca */ /* 0x000ff000000e0000 */
[----:B-1----:R-:W-:Y:S01]  /*6390*/  @!P5 IADD3 R3, P0, PT, R32, 0x580, RZ ;  /* 0x000005802003d810 */ /* 0x002fe20007f1e0ff */
[----:B------:R-:W-:Y:S01]  /*63a0*/  @!P5 IMAD.SHL.U32 R91, R91, 0x40, RZ ;  /* 0x000000405b5bd824 */ /* 0x000fe200078e00ff */
[----:B------:R-:W-:Y:S01]  /*63b0*/  VOTEU.ALL UP1, P5 ;  /* 0x0000000000ff7886 */ /* 0x000fe20002820000 */
[----:B------:R-:W-:Y:S01]  /*63c0*/  @!P5 IMAD.SHL.U32 R97, R97, 0x40, RZ ;  /* 0x000000406161d824 */ /* 0x000fe200078e00ff */
[----:B------:R-:W-:Y:S01]  /*63d0*/  @!P5 R2UR UR8, R3 ;  /* 0x000000000308d2ca */ /* 0x000fe200000e0000 */
[----:B------:R-:W-:Y:S01]  /*63e0*/  @!P5 IMAD.X R0, RZ, RZ, R33, P0 ;  /* 0x000000ffff00d224 */ /* 0x000fe200000e0621 */
[----:B------:R-:W-:Y:S01]  /*63f0*/  @!P5 R2UR UR10, R91 ;  /* 0x000000005b0ad2ca */ /* 0x000fe200000e0000 */
[----:B------:R-:W-:Y:S01]  /*6400*/  @!UP1 UIADD3 UR9, UPT, UPT, UR6, 0x360, URZ ;  /* 0x0000036006099890 */ /* 0x000fe2000fffe0ff */
[----:B------:R-:W-:Y:S01]  /*6410*/  @!P5 R2UR UR11, R97 ;  /* 0x00000000610bd2ca */ /* 0x000fe200000e0000 */
[----:B------:R-:W-:Y:S01]  /*6420*/  IMAD.IADD R91, R8, 0x1, R79 ;  /* 0x00000001085b7824 */ /* 0x000fe200078e024f */
[----:B------:R-:W-:Y:S01]  /*6430*/  @!P5 R2UR UR7, R0 ;  /* 0x000000000007d2ca */ /* 0x000fe200000e0000 */
[----:B------:R-:W-:Y:S01]  /*6440*/  IMAD.IADD R97, R13, 0x1, R90 ;  /* 0x000000010d617824 */ /* 0x000fe200078e025a */
[C---:B------:R-:W-:Y:S04]  /*6450*/  ISETP.NE.AND P0, PT, R29.reuse, 0x2, PT ;  /* 0x000000021d00780c */ /* 0x040fe80003f05270 */
[----:B------:R-:W-:Y:S01]  /*6460*/  SEL R3, RZ, 0x1, P0 ;  /* 0x00000001ff037807 */ /* 0x000fe20000000000 */
[----:B------:R-:W-:Y:S01]  /*6470*/  IMAD.U32 R10, RZ, RZ, UR8 ;  /* 0x00000008ff0a7e24 */ /* 0x000fe2000f8e00ff */
[----:B------:R-:W-:Y:S01]  /*6480*/  @!UP1 UIADD3 UR8, UPT, UPT, UR6, 0x600, URZ ;  /* 0x0000060006089890 */ /* 0x000fe2000fffe0ff */
[----:B------:R-:W-:Y:S01]  /*6490*/  SEL R29, R29, RZ, P0 ;  /* 0x000000ff1d1d7207 */ /* 0x000fe20000000000 */
[----:B------:R-:W-:Y:S01]  /*64a0*/  VOTEU.ALL UP1, P5 ;  /* 0x0000000000ff7886 */ /* 0x000fe20002820000 */
[----:B------:R-:W-:Y:S02]  /*64b0*/  LOP3.LUT R28, R28, R3, RZ, 0x3c, !PT ;  /* 0x000000031c1c7212 */ /* 0x000fe400078e3cff */
[----:B------:R-:W-:Y:S01]  /*64c0*/  IMAD.U32 R11, RZ, RZ, UR7 ;  /* 0x00000007ff0b7e24 */ /* 0x000fe2000f8e00ff */
[----:B------:R-:W-:Y:S04]  /*64d0*/  @!P5 R2UR UR16, R10 ;  /* 0x000000000a10d2ca */ /* 0x000fe800000e0000 */
[----:B------:R-:W-:Y:S11]  /*64e0*/  @!P5 R2UR UR17, R11 ;  /* 0x000000000b11d2ca */ /* 0x000ff600000e0000 */
[----:B------:R-:W-:Y:S02]  /*64f0*/  @!UPT UIADD3 URZ, UPT, UPT, URZ, URZ, URZ ;  /* 0x000000fffffff290 */ /* 0x000fe4000fffe0ff */
[----:B------:R3:W-:Y:S01]  /*6500*/  @!UP1 UTMALDG.3D [UR8], [UR16], desc[UR14] ;  /* 0x00000e08100095b4 */ /* 0x0007e20008011000 */
[----:B------:R3:W-:Y:S01]  /*6510*/  @!P5 SYNCS.ARRIVE.TRANS64.RED.A0TR RZ, [UR6+0x360], R25 ;  /* 0x00036019ffffd9a7 */ /* 0x0007e20008300406 */
[----:B------:R-:W-:Y:S01]  /*6520*/  UPLOP3.LUT UP1, UPT, UPT, UPT, UPT, 0x80, 0x8 ;  /* 0x000000000008789c */ /* 0x000fe20003f2f070 */
[----:B------:R-:W-:Y:S01]  /*6530*/  SYNCS.ARRIVE.TRANS64.RED.A1T0 RZ, [UR37], RZ ;  /* 0x000000ffffff79a7 */ /* 0x000fe20008100425 */
[----:B------:R-:W-:Y:S09]  /*6540*/  @P3 BRA `(.L_x_126) ;  /* 0xfffffff400b43947 */ /* 0x000ff2000383ffff */
[----:B------:R-:W-:Y:S07]  /*6550*/  MOV R0, UR6 ;  /* 0x0000000600007c02 */ /* 0x000fee0008000f00 */
.L_x_127:
[----:B-1----:R-:W-:-:S04]  /*6560*/  SHF.L.U32 R3, R30, 0x1f, RZ ;  /* 0x0000001f1e037819 */ /* 0x002fc800000006ff */
[----:B------:R1:W2:Y:S03]  /*6570*/  SYNCS.PHASECHK.TRANS64.TRYWAIT P0, [R0+URZ+0x368], R3 ;  /* 0x00036803000075a7 */ /* 0x0002a600080011ff */
[----:B--2---:R-:W-:Y:S05]  /*6580*/  @!P0 NANOSLEEP.SYNCS 0x989680 ;  /* 0x009896800000895d */ /* 0x004fea0003900000 */
[----:B------:R-:W2:Y:S02]  /*6590*/  @!P0 SYNCS.PHASECHK.TRANS64 P0, [R0+URZ+0x368], R3 ;  /* 0x00036803000085a7 */ /* 0x000ea400080010ff */
[----:B--23--:R-:W-:Y:S05]  /*65a0*/  @P0 EXIT ;  /* 0x000000000000094d */ /* 0x00cfea0003800000 */
[----:B------:R-:W-:Y:S05]  /*65b0*/  BRA `(.L_x_127) ;  /* 0xfffffffc00e87947 */ /* 0x000fea000383ffff */
.L_x_118:
[----:B------:R-:W-:-:S06]  /*65c0*/  UISETP.GE.AND UP1, UPT, UR8, 0x4, UPT ;  /* 0x000000040800788c */ /* 0x000fcc000bf26270 */
[----:B------:R-:W-:-:S13]  /*65d0*/  PLOP3.LUT P0, PT, PT, PT, UP1, 0x80, 0x8 ;  /* 0x000000000008781c */ /* 0x000fda0003f0f018 */
[----:B------:R-:W-:Y:S05]  /*65e0*/  @!P0 EXIT ;  /* 0x000000000000894d */ /* 0x000fea0003800000 */
[----:B------:R-:W-:Y:S01]  /*65f0*/  BAR.SYNC.DEFER_BLOCKING 0x6, 0xa0 ;  /* 0x0182800000007b1d */ /* 0x000fe20000010000 */
[C---:B------:R-:W-:Y:S02]  /*6600*/  IMAD.SHL.U32 R5, R101.reuse, 0x40, RZ ;  /* 0x0000004065057824 */ /* 0x040fe400078e00ff */
[----:B------:R-:W-:Y:S02]  /*6610*/  HFMA2 R111, -RZ, RZ, 0, 0 ;  /* 0x00000000ff6f7431 */ /* 0x000fe400000001ff */
[C---:B------:R-:W-:Y:S01]  /*6620*/  IMAD.SHL.U32 R0, R101.reuse, 0x20, RZ ;  /* 0x0000002065007824 */ /* 0x040fe200078e00ff */
[----:B------:R-:W-:Y:S01]  /*6630*/  CS2R R106, SRZ ;  /* 0x00000000006a7805 */ /* 0x000fe2000001ff00 */
[----:B------:R-:W-:Y:S01]  /*6640*/  IMAD.SHL.U32 R2, R101, 0x2, RZ ;  /* 0x0000000265027824 */ /* 0x000fe200078e00ff */
[----:B------:R-:W-:Y:S01]  /*6650*/  UMOV UR43, 0x400 ;  /* 0x00000400002b7882 */ /* 0x000fe20000000000 */
[----:B------:R-:W1:Y:S01]  /*6660*/  LDC R99, c[0x0][0x370] ;  /* 0x0000dc00ff637b82 */ /* 0x000e620000000800 */
[----:B------:R-:W-:Y:S01]  /*6670*/  ULEA UR43, UR37, UR43, 0x18 ;  /* 0x0000002b252b7291 */ /* 0x000fe2000f8ec0ff */
[----:B------:R-:W-:Y:S01]  /*6680*/  LOP3.LUT R7, R5, 0x180, RZ, 0xc0, !PT ;  /* 0x0000018005077812 */ /* 0x000fe200078ec0ff */
[C---:B------:R-:W-:Y:S01]  /*6690*/  IMAD.SHL.U32 R103, R101.reuse, 0x8, RZ ;  /* 0x0000000865677824 */ /* 0x040fe200078e00ff */
[----:B------:R-:W-:Y:S01]  /*66a0*/  LOP3.LUT R0, R0, 0xc00, RZ, 0xc0, !PT ;  /* 0x00000c0000007812 */ /* 0x000fe200078ec0ff */
[----:B------:R-:W-:Y:S01]  /*66b0*/  IMAD.U32 R46, R101, 0x10000, RZ ;  /* 0x00010000652e7824 */ /* 0x000fe200078e00ff */
[----:B------:R-:W-:Y:S01]  /*66c0*/  LOP3.LUT R2, R7, 0x20, R2, 0xf8, !PT ;  /* 0x0000002007027812 */ /* 0x000fe200078ef802 */
[----:B------:R-:W-:Y:S01]  /*66d0*/  UIADD3 UR4, UPT, UPT, UR43, 0x1600, URZ ;  /* 0x000016002b047890 */ /* 0x000fe2000fffe0ff */
[----:B------:R-:W2:Y:S01]  /*66e0*/  LDC R42, c[0x0][0xb0c] ;  /* 0x0002c300ff2a7b82 */ /* 0x000ea20000000800 */
[----:B------:R-:W-:Y:S01]  /*66f0*/  LOP3.LUT R0, R0, 0x40, R5, 0xf8, !PT ;  /* 0x0000004000007812 */ /* 0x000fe200078ef805 */
[----:B------:R-:W-:Y:S01]  /*6700*/  IMAD.MOV.U32 R44, RZ, RZ, RZ ;  /* 0x000000ffff2c7224 */ /* 0x000fe200078e00ff */
[----:B------:R-:W-:Y:S01]  /*6710*/  LOP3.LUT R103, R2, 0x30, R103, 0x78, !PT ;  /* 0x0000003002677812 */ /* 0x000fe200078e7867 */
[----:B------:R-:W-:Y:S01]  /*6720*/  IMAD.MOV.U32 R108, RZ, RZ, RZ ;  /* 0x000000ffff6c7224 */ /* 0x000fe200078e00ff */
[----:B------:R-:W-:Y:S01]  /*6730*/  LOP3.LUT R0, R0, 0x200, R5, 0xf8, !PT ;  /* 0x0000020000007812 */ /* 0x000fe200078ef805 */
[----:B------:R-:W-:Y:S01]  /*6740*/  IMAD.SHL.U32 R5, R101, 0x10, RZ ;  /* 0x0000001065057824 */ /* 0x000fe200078e00ff */
[----:B------:R-:W-:Y:S01]  /*6750*/  LOP3.LUT R46, R46, 0x600000, RZ, 0xc0, !PT ;  /* 0x006000002e2e7812 */ /* 0x000fe200078ec0ff */
[----:B------:R-:W4:Y:S01]  /*6760*/  LDC R98, c[0x0][0xb20] ;  /* 0x0002c800ff627b82 */ /* 0x000f220000000800 */
[----:B------:R-:W3:Y:S01]  /*6770*/  LDS R3, [UR43+0x430] ;  /* 0x0004302bff037984 */ /* 0x000ee20008000800 */
[----:B------:R-:W-:Y:S01]  /*6780*/  LOP3.LUT R103, R0, R103, RZ, 0xfc, !PT ;  /* 0x0000006700677212 */ /* 0x000fe200078efcff */
[----:B------:R-:W-:Y:S01]  /*6790*/  IMAD.U32 R109, RZ, RZ, UR4 ;  /* 0x00000004ff6d7e24 */ /* 0x000fe2000f8e00ff */
[----:B------:R-:W-:Y:S01]  /*67a0*/  LOP3.LUT R5, R5, 0x20, RZ, 0xc0, !PT ;  /* 0x0000002005057812 */ /* 0x000fe200078ec0ff */
[----:B------:R-:W1:Y:S01]  /*67b0*/  LDCU.64 UR46, c[0x0][0x348] ;  /* 0x00006900ff2e77ac */ /* 0x000e620008000a00 */
[----:B------:R-:W-:-:S02]  /*67c0*/  IADD3 R102, PT, PT, R103, UR43, RZ ;  /* 0x0000002b67667c10 */ /* 0x000fc4000fffe0ff */
[----:B------:R-:W1:Y:S01]  /*67d0*/  LDC R41, c[0x0][0xb30] ;  /* 0x0002cc00ff297b82 */ /* 0x000e620000000800 */
[----:B------:R-:W1:Y:S01]  /*67e0*/  LDCU.64 UR38, c[0x0][0x888] ;  /* 0x00011100ff2677ac */ /* 0x000e620008000a00 */
[----:B------:R-:W-:Y:S01]  /*67f0*/  IADD3 R102, PT, PT, -R5, 0x600, R102 ;  /* 0x0000060005667810 */ /* 0x000fe20007ffe166 */
[----:B------:R-:W-:-:S05]  /*6800*/  UIADD3 UR42, UPT, UPT, UR43, 0x600, URZ ;  /* 0x000006002b2a7890 */ /* 0x000fca000fffe0ff */
[----:B------:R-:W1:Y:S08]  /*6810*/  LDC.64 R88, c[0x0][0xb10] ;  /* 0x0002c400ff587b82 */ /* 0x000e700000000a00 */
[----:B------:R-:W1:Y:S08]  /*6820*/  LDC.64 R38, c[0x0][0xb18] ;  /* 0x0002c600ff267b82 */ /* 0x000e700000000a00 */
[----:B------:R-:W1:Y:S08]  /*6830*/  LDC.64 R84, c[0x0][0x888] ;  /* 0x00022200ff547b82 */ /* 0x000e700000000a00 */
[----:B------:R-:W1:Y:S01]  /*6840*/  LDC.64 R36, c[0x0][0xb28] ;  /* 0x0002ca00ff247b82 */ /* 0x000e620000000a00 */
[----:B---3--:R-:W-:-:S07]  /*6850*/  IMAD.IADD R46, R3, 0x1, R46 ;  /* 0x00000001032e7824 */ /* 0x008fce00078e022e */
[----:B------:R-:W3:Y:S08]  /*6860*/  LDC.64 R86, c[0x0][0x890] ;  /* 0x00022400ff567b82 */ /* 0x000ef00000000a00 */
[----:B------:R-:W1:Y:S08]  /*6870*/  LDC.64 R82, c[0x0][0x8b0] ;  /* 0x00022c00ff527b82 */ /* 0x000e700000000a00 */
[----:B------:R-:W1:Y:S08]  /*6880*/  LDC.64 R80, c[0x0][0x8a8] ;  /* 0x00022a00ff507b82 */ /* 0x000e700000000a00 */
[----:B--2-4-:R-:W1:Y:S02]  /*6890*/  LDC R100, c[0x0][0x374] ;  /* 0x0000dd00ff647b82 */ /* 0x014e640000000800 */
.L_x_145:
[----:B------:R-:W-:Y:S02]  /*68a0*/  LEA R0, R111, UR43, 0x3 ;  /* 0x0000002b6f007c11 */ /* 0x000fe4000f8e18ff */
[----:B------:R-:W-:Y:S02]  /*68b0*/  SHF.L.U32 R3, R107, 0x1f, RZ ;  /* 0x0000001f6b037819 */ /* 0x000fe400000006ff */
[----:B------:R-:W-:Y:S02]  /*68c0*/  LEA R16, R111, UR43, 0x4 ;  /* 0x0000002b6f107c11 */ /* 0x000fe4000f8e20ff */
[----:B--2---:R-:W2:Y:S02]  /*68d0*/  SYNCS.PHASECHK.TRANS64.TRYWAIT P0, [R0+URZ+0x380], R3 ;  /* 0x00038003000075a7 */ /* 0x004ea400080011ff */
[----:B-12---:R-:W-:Y:S05]  /*68e0*/  @!P0 BRA `(.L_x_128) ;  /* 0x0000003000fc8947 */ /* 0x006fea0003800000 */
.L_x_277:
[----:B------:R-:W4:Y:S01]  /*68f0*/  LDC.64 R12, c[0x0][0xb10] ;  /* 0x0002c400ff0c7b82 */ /* 0x000f220000000a00 */
[----:B------:R-:W3:Y:S01]  /*6900*/  LDS.128 R16, [R16+0x410] ;  /* 0x0004100010107984 */ /* 0x000ee20000000c00 */
[----:B-1----:R-:W-:Y:S01]  /*6910*/  ISETP.NE.AND P1, PT, R41, 0x1, PT ;  /* 0x000000012900780c */ /* 0x002fe20003f25270 */
[----:B--2---:R-:W-:Y:S01]  /*6920*/  VIADD R0, R0, 0x390 ;  /* 0x0000039000007836 */ /* 0x004fe20000000000 */
[----:B------:R-:W-:Y:S04]  /*6930*/  ISETP.GE.AND P0, PT, R40, 0x1, PT ;  /* 0x000000012800780c */ /* 0x000fe80003f06270 */
[----:B------:R-:W1:Y:S01]  /*6940*/  LDC.64 R10, c[0x0][0xb18] ;  /* 0x0002c600ff0a7b82 */ /* 0x000e620000000a00 */
[----:B------:R-:W-:Y:S01]  /*6950*/  PRMT R0, RZ, 0x654, R0 ;  /* 0x00000654ff007816 */ /* 0x000fe20000000000 */
[----:B------:R-:W-:Y:S01]  /*6960*/  @!PT LDS RZ, [RZ] ;  /* 0x00000000fffff984 */ /* 0x000fe20000000800 */
[----:B------:R-:W-:Y:S01]  /*6970*/  @!PT LDS RZ, [RZ] ;  /* 0x00000000fffff984 */ /* 0x000fe20000000800 */
[----:B------:R-:W-:Y:S01]  /*6980*/  @!PT LDS RZ, [RZ] ;  /* 0x00000000fffff984 */ /* 0x000fe20000000800 */
[----:B------:R-:W-:Y:S01]  /*6990*/  @!PT LDS RZ, [RZ] ;  /* 0x00000000fffff984 */ /* 0x000fe20000000800 */
[----:B------:R2:W-:Y:S06]  /*69a0*/  MEMBAR.ALL.CTA ;  /* 0x0000000000007992 */ /* 0x0005ec0000008000 */
[----:B--2---:R-:W2:Y:S01]  /*69b0*/  FENCE.VIEW.ASYNC.S ;  /* 0x00000000000073c6 */ /* 0x004ea20000000000 */
[----:B------:R-:W1:Y:S08]  /*69c0*/  @!P1 LDC R14, c[0x0][0xb20] ;  /* 0x0002c800ff0e9b82 */ /* 0x000e700000000800 */
[----:B------:R-:W1:Y:S01]  /*69d0*/  @!P1 LDC R9, c[0x0][0xb0c] ;  /* 0x0002c300ff099b82 */ /* 0x000e620000000800 */
[----:B--2---:R2:W-:Y:S01]  /*69e0*/  SYNCS.ARRIVE.TRANS64.RED.A1T0 RZ, [R0+URZ], RZ ;  /* 0x000000ff00ff79a7 */ /* 0x0045e200081004ff */
[----:B---3--:R-:W-:Y:S04]  /*69f0*/  LOP3.LUT P4, RZ, R18, 0x1, RZ, 0xc0, !PT ;  /* 0x0000000112ff7812 */ /* 0x008fe8000788c0ff */
[----:B------:R-:W-:Y:S09]  /*6a00*/  P2R R110, PR, RZ, 0x10 ;  /* 0x00000010ff6e7803 */ /* 0x000ff20000000000 */
[----:B------:R-:W-:Y:S02]  /*6a10*/  @P4 MOV R45, R16 ;  /* 0x00000010002d4202 */ /* 0x000fe40000000f00 */
[----:B------:R-:W-:Y:S01]  /*6a20*/  @P4 LOP3.LUT R43, R17, 0xffff, RZ, 0xc0, !PT ;  /* 0x0000ffff112b4812 */ /* 0x000fe200078ec0ff */
[----:B--2-4-:R-:W-:Y:S06]  /*6a30*/  @!P0 BRA `(.L_x_129) ;  /* 0x0000000000a48947 */ /* 0x014fec0003800000 */
[----:B------:R-:W-:Y:S01]  /*6a40*/  IMAD.HI.U32 R21, R100, R39, RZ ;  /* 0x0000002764157227 */ /* 0x000fe200078e00ff */
[----:B------:R-:W-:Y:S02]  /*6a50*/  ISETP.NE.AND P0, PT, R38, 0x1, PT ;  /* 0x000000012600780c */ /* 0x000fe40003f05270 */
[----:B------:R-:W-:Y:S01]  /*6a60*/  ISETP.NE.AND P2, PT, R40, 0x1, PT ;  /* 0x000000012800780c */ /* 0x000fe20003f45270 */
[----:B------:R-:W-:Y:S01]  /*6a70*/  IMAD.HI.U32 R20, R99, R88, RZ ;  /* 0x0000005863147227 */ /* 0x000fe200078e00ff */
[----:B------:R-:W-:Y:S02]  /*6a80*/  SHF.R.U32.HI R21, RZ, R98, R21 ;  /* 0x00000062ff157219 */ /* 0x000fe40000011615 */
[----:B------:R-:W-:Y:S01]  /*6a90*/  ISETP.NE.AND P3, PT, R42, 0x1, PT ;  /* 0x000000012a00780c */ /* 0x000fe20003f65270 */
[----:B------:R-:W-:Y:S01]  /*6aa0*/  IMAD.HI.U32 R24, R45, R88, RZ ;  /* 0x000000582d187227 */ /* 0x000fe200078e00ff */
[----:B------:R-:W-:Y:S02]  /*6ab0*/  SHF.R.U32.HI R20, RZ, R89, R20 ;  /* 0x00000059ff147219 */ /* 0x000fe40000011614 */
[----:B------:R-:W-:Y:S01]  /*6ac0*/  SEL R3, R100, R21, !P0 ;  /* 0x0000001564037207 */ /* 0x000fe20004000000 */
[----:B------:R-:W-:Y:S01]  /*6ad0*/  IMAD.HI.U32 R21, R43, R39, RZ ;  /* 0x000000272b157227 */ /* 0x000fe200078e00ff */
[----:B------:R-:W-:Y:S02]  /*6ae0*/  SEL R7, R99, R20, !P3 ;  /* 0x0000001463077207 */ /* 0x000fe40005800000 */
[----:B------:R-:W-:Y:S01]  /*6af0*/  SHF.R.U32.HI R24, RZ, R89, R24 ;  /* 0x00000059ff187219 */ /* 0x000fe20000011618 */
[-C--:B------:R-:W-:Y:S04]  /*6b00*/  IMAD.HI.U32 R20, R3, R36.reuse, RZ ;  /* 0x0000002403147227 */ /* 0x080fe800078e00ff */
[----:B------:R-:W-:Y:S01]  /*6b10*/  IMAD.HI.U32 R22, R7, R36, RZ ;  /* 0x0000002407167227 */ /* 0x000fe200078e00ff */
[-C--:B------:R-:W-:Y:S02]  /*6b20*/  @P2 SHF.R.U32.HI R3, RZ, R37.reuse, R20 ;  /* 0x00000025ff032219 */ /* 0x080fe40000011614 */
[----:B------:R-:W-:Y:S02]  /*6b30*/  SHF.R.U32.HI R20, RZ, R98, R21 ;  /* 0x00000062ff147219 */ /* 0x000fe40000011615 */
[----:B------:R-:W-:Y:S01]  /*6b40*/  @P2 SHF.R.U32.HI R7, RZ, R37, R22 ;  /* 0x00000025ff072219 */ /* 0x000fe20000011616 */
[C---:B------:R-:W-:Y:S01]  /*6b50*/  IMAD R2, R40.reuse, R3, RZ ;  /* 0x0000000328027224 */ /* 0x040fe200078e02ff */
[----:B------:R-:W-:Y:S02]  /*6b60*/  SEL R5, R43, R20, !P0 ;  /* 0x000000142b057207 */ /* 0x000fe40004000000 */
[----:B------:R-:W-:Y:S01]  /*6b70*/  SEL R3, R45, R24, !P3 ;  /* 0x000000182d037207 */ /* 0x000fe20005800000 */
[----:B------:R-:W-:Y:S01]  /*6b80*/  IMAD R4, R40, R7, RZ ;  /* 0x0000000728047224 */ /* 0x000fe200078e02ff */
[C---:B------:R-:W-:Y:S01]  /*6b90*/  ISETP.GE.AND P0, PT, R5.reuse, R2, PT ;  /* 0x000000020500720c */ /* 0x040fe20003f06270 */
[----:B------:R-:W-:Y:S03]  /*6ba0*/  IMAD.HI.U32 R6, R5, R36, RZ ;  /* 0x0000002405067227 */ /* 0x000fe600078e00ff */
[----:B------:R-:W-:Y:S01]  /*6bb0*/  ISETP.GE.OR P0, PT, R3, R4, P0 ;  /* 0x000000040300720c */ /* 0x000fe20000706670 */
[----:B------:R-:W-:Y:S01]  /*6bc0*/  IMAD.MOV R4, RZ, RZ, -R3 ;  /* 0x000000ffff047224 */ /* 0x000fe200078e0a03 */
[-C--:B------:R-:W-:Y:S03]  /*6bd0*/  SHF.R.U32.HI R6, RZ, R37.reuse, R6 ;  /* 0x00000025ff067219 */ /* 0x080fe60000011606 */
[----:B------:R-:W-:Y:S01]  /*6be0*/  IMAD R45, R42, R4, R45 ;  /* 0x000000042a2d7224 */ /* 0x000fe200078e022d */
[----:B------:R-:W-:Y:S05]  /*6bf0*/  SEL R15, R5, R6, !P2 ;  /* 0x00000006050f7207 */ /* 0x000fea0005000000 */
[----:B------:R-:W-:Y:S02]  /*6c00*/  IMAD.MOV R6, RZ, RZ, -R15 ;  /* 0x000000ffff067224 */ /* 0x000fe400078e0a0f */
[C---:B------:R-:W-:Y:S04]  /*6c10*/  @!P0 IMAD.HI.U32 R2, R3.reuse, R36, RZ ;  /* 0x0000002403028227 */ /* 0x040fe800078e00ff */
[----:B------:R-:W-:Y:S01]  /*6c20*/  IMAD R6, R40, R6, R5 ;  /* 0x0000000628067224 */ /* 0x000fe200078e0205 */
[----:B------:R-:W-:Y:S04]  /*6c30*/  @!P0 SHF.R.U32.HI R2, RZ, R37, R2 ;  /* 0x00000025ff028219 */ /* 0x000fe80000011602 */
[----:B------:R-:W-:Y:S02]  /*6c40*/  @!P0 SEL R0, R3, R2, !P2 ;  /* 0x0000000203008207 */ /* 0x000fe40005000000 */
[----:B------:R-:W-:Y:S02]  /*6c50*/  IADD3 R2, PT, PT, -R5, RZ, RZ ;  /* 0x000000ff05027210 */ /* 0x000fe40007ffe1ff */
[----:B------:R-:W-:Y:S01]  /*6c60*/  @!P0 IADD3 R8, PT, PT, R15, -R0, RZ ;  /* 0x800000000f088210 */ /* 0x000fe20007ffe0ff */
[----:B------:R-:W-:Y:S02]  /*6c70*/  @!P0 IMAD R0, R7, R6, R0 ;  /* 0x0000000607008224 */ /* 0x000fe400078e0200 */
[----:B------:R-:W-:Y:S02]  /*6c80*/  IMAD R43, R38, R2, R43 ;  /* 0x00000002262b7224 */ /* 0x000fe400078e022b */
[----:B------:R-:W-:Y:S02]  /*6c90*/  @!P0 IMAD R5, R8, R40, R3 ;  /* 0x0000002808058224 */ /* 0x000fe400078e0203 */
[----:B------:R-:W-:Y:S04]  /*6ca0*/  @!P0 IMAD.MOV.U32 R3, RZ, RZ, R0 ;  /* 0x000000ffff038224 */ /* 0x000fe800078e0000 */
[----:B------:R-:W-:Y:S02]  /*6cb0*/  IMAD R45, R3, R42, R45 ;  /* 0x0000002a032d7224 */ /* 0x000fe400078e022d */
[----:B------:R-:W-:Y:S07]  /*6cc0*/  IMAD R43, R5, R38, R43 ;  /* 0x00000026052b7224 */ /* 0x000fee00078e022b */
.L_x_129:
[----:B------:R-:W-:Y:S01]  /*6cd0*/  @!P1 IMAD.HI.U32 R0, R45, R12, RZ ;  /* 0x0000000c2d009227 */ /* 0x000fe200078e00ff */
[----:B-1----:R-:W-:Y:S01]  /*6ce0*/  @!P1 ISETP.NE.AND P0, PT, R10, 0x1, PT ;  /* 0x000000010a00980c */ /* 0x002fe20003f05270 */
[----:B------:R-:W-:Y:S01]  /*6cf0*/  ULOP3.LUT UP0, URZ, UR42, 0x1b0, URZ, 0xc0, !UPT ;  /* 0x000001b02aff7892 */ /* 0x000fe2000f80c0ff */
[----:B------:R-:W-:Y:S01]  /*6d00*/  @!P1 ISETP.NE.AND P2, PT, R9, 0x1, PT ;  /* 0x000000010900980c */ /* 0x000fe20003f45270 */
[----:B------:R-:W-:Y:S01]  /*6d10*/  @!P1 IMAD.HI.U32 R3, R43, R11, RZ ;  /* 0x0000000b2b039227 */ /* 0x000fe200078e00ff */
[----:B------:R-:W-:Y:S02]  /*6d20*/  @!P1 SHF.R.U32.HI R0, RZ, R13, R0 ;  /* 0x0000000dff009219 */ /* 0x000fe40000011600 */
[----:B------:R-:W-:Y:S01]  /*6d30*/  @P4 SHF.R.U32.HI R105, RZ, 0x10, R17 ;  /* 0x00000010ff694819 */ /* 0x000fe20000011611 */
[----:B------:R-:W-:Y:S01]  /*6d40*/  VIADD R111, R111, 0x1 ;  /* 0x000000016f6f7836 */ /* 0x000fe20000000000 */
[----:B------:R-:W-:Y:S02]  /*6d50*/  @!P1 SHF.R.U32.HI R2, RZ, R14, R3 ;  /* 0x0000000eff029219 */ /* 0x000fe40000011603 */
[----:B------:R-:W-:Y:S02]  /*6d60*/  @!P1 SEL R3, R45, R0, !P2 ;  /* 0x000000002d039207 */ /* 0x000fe40005000000 */
[----:B------:R-:W-:Y:S05]  /*6d70*/  @!P1 SEL R2, R43, R2, !P0 ;  /* 0x000000022b029207 */ /* 0x000fea0004000000 */
[----:B------:R-:W-:Y:S02]  /*6d80*/  @!P1 IMAD.IADD R0, R2, 0x1, -R3 ;  /* 0x0000000102009824 */ /* 0x000fe400078e0a03 */
[----:B------:R-:W-:Y:S02]  /*6d90*/  @!P1 IMAD.IADD R2, R3, 0x1, -R2 ;  /* 0x0000000103029824 */ /* 0x000fe400078e0a02 */
[----:B------:R-:W-:Y:S02]  /*6da0*/  @!P1 IMAD R45, R0, R9, R45 ;  /* 0x00000009002d9224 */ /* 0x000fe400078e022d */
[----:B------:R-:W-:Y:S01]  /*6db0*/  @!P1 IMAD R43, R2, R10, R43 ;  /* 0x0000000a022b9224 */ /* 0x000fe200078e022b */
[----:B------:R-:W-:Y:S06]  /*6dc0*/  BRA.U !UP0, `(.L_x_130) ;  /* 0x0000000108407547 */ /* 0x000fec000b800000 */
[----:B------:R-:W1:Y:S01]  /*6dd0*/  LDCU.64 UR8, c[0x4][0x80] ;  /* 0x01001000ff0877ac */ /* 0x000e620008000a00 */
[----:B------:R-:W-:Y:S01]  /*6de0*/  MOV R3, 0x0 ;  /* 0x0000000000037802 */ /* 0x000fe20000000f00 */
[----:B------:R-:W-:Y:S02]  /*6df0*/  HFMA2 R12, -RZ, RZ, 0, 5.9604644775390625e-08 ;  /* 0x00000001ff0c7431 */ /* 0x000fe400000001ff */
[----:B------:R-:W-:Y:S02]  /*6e00*/  IMAD.MOV.U32 R8, RZ, RZ, 0x70 ;  /* 0x00000070ff087424 */ /* 0x000fe400078e00ff */
[----:B------:R-:W-:Y:S01]  /*6e10*/  IMAD.MOV.U32 R13, RZ, RZ, RZ ;  /* 0x000000ffff0d7224 */ /* 0x000fe200078e00ff */
[----:B------:R-:W2:Y:S01]  /*6e20*/  LDCU.64 UR6, c[0x4][0x88] ;  /* 0x01001100ff0677ac */ /* 0x000ea20008000a00 */
[----:B------:R-:W3:Y:S01]  /*6e30*/  LDC.64 R2, c[0x4][R3] ;  /* 0x0100000003027b82 */ /* 0x000ee20000000a00 */
[----:B------:R-:W4:Y:S01]  /*6e40*/  LDCU.64 UR4, c[0x4][0x8] ;  /* 0x01000100ff0477ac */ /* 0x000f220008000a00 */
[----:B-1----:R-:W-:Y:S01]  /*6e50*/  MOV R5, UR9 ;  /* 0x0000000900057c02 */ /* 0x002fe20008000f00 */
[----:B------:R-:W-:Y:S01]  /*6e60*/  IMAD.U32 R4, RZ, RZ, UR8 ;  /* 0x00000008ff047e24 */ /* 0x000fe2000f8e00ff */
[----:B--2---:R-:W-:Y:S01]  /*6e70*/  MOV R7, UR7 ;  /* 0x0000000700077c02 */ /* 0x004fe20008000f00 */
[----:B------:R-:W-:Y:S01]  /*6e80*/  IMAD.U32 R6, RZ, RZ, UR6 ;  /* 0x00000006ff067e24 */ /* 0x000fe2000f8e00ff */
[----:B----4-:R-:W-:Y:S01]  /*6e90*/  MOV R11, UR5 ;  /* 0x00000005000b7c02 */ /* 0x010fe20008000f00 */
[----:B------:R-:W-:Y:S02]  /*6ea0*/  IMAD.U32 R10, RZ, RZ, UR4 ;  /* 0x00000004ff0a7e24 */ /* 0x000fe4000f8e00ff */
[----:B------:R-:W-:Y:S07]  /*6eb0*/  LEPC R20, `(.L_x_130) ;  /* 0x000000001014794e */ /* 0x000fee0000000000 */
[----:B---3-5:R-:W-:Y:S05]  /*6ec0*/  CALL.ABS.NOINC R2 ;  /* 0x0000000002007343 */ /* 0x028fea0003c00000 */
.L_x_130:
[----:B------:R-:W-:Y:S01]  /*6ed0*/  LOP3.LUT P0, RZ, R109, 0x1b0, RZ, 0xc0, !PT ;  /* 0x000001b06dff7812 */ /* 0x000fe2000780c0ff */
[----:B------:R-:W-:Y:S11]  /*6ee0*/  BSSY.RECONVERGENT B6, `(.L_x_131) ;  /* 0x0000013000067945 */ /* 0x000ff60003800200 */
[----:B------:R-:W-:Y:S01]  /*6ef0*/  @!UPT UIADD3 URZ, UPT, UPT, URZ, URZ, URZ ;  /* 0x000000fffffff290 */ /* 0x000fe2000fffe0ff */
[----:B------:R-:W-:Y:S05]  /*6f00*/  @!P0 BRA `(.L_x_132) ;  /* 0x0000000000408947 */ /* 0x000fea0003800000 */
        /* <DEDUP_REMOVED lines=16> */
.L_x_132:
[----:B------:R-:W-:Y:S05]  /*7010*/  BSYNC.RECONVERGENT B6 ;  /* 0x0000000000067941 */ /* 0x000fea0003800200 */
.L_x_131:
[----:B------:R-:W-:Y:S01]  /*7020*/  ISETP.NE.U32.AND P3, PT, R86, RZ, PT ;  /* 0x000000ff5600720c */ /* 0x000fe20003f65070 */
[----:B------:R-:W-:Y:S01]  /*7030*/  UISETP.NE.AND UP1, UPT, UR44, URZ, UPT ;  /* 0x000000ff2c00728c */ /* 0x000fe2000bf25270 */
[----:B------:R-:W-:Y:S02]  /*7040*/  ISETP.NE.U32.AND P4, PT, R82, RZ, PT ;  /* 0x000000ff5200720c */ /* 0x000fe40003f85070 */
[----:B------:R-:W-:Y:S02]  /*7050*/  ISETP.NE.AND.EX P3, PT, R87, RZ, PT, P3 ;  /* 0x000000ff5700720c */ /* 0x000fe40003f65330 */
[----:B------:R-:W-:Y:S02]  /*7060*/  PLOP3.LUT P1, PT, PT, PT, PT, 0x8, 0x80 ;  /* 0x000000000080781c */ /* 0x000fe40003f2e170 */
[----:B------:R-:W-:Y:S02]  /*7070*/  PLOP3.LUT P0, PT, PT, PT, UP1, 0x80, 0x8 ;  /* 0x000000000008781c */ /* 0x000fe40003f0f018 */
[----:B------:R-:W-:Y:S02]  /*7080*/  ISETP.NE.AND.EX P4, PT, R83, RZ, PT, P4 ;  /* 0x000000ff5300720c */ /* 0x000fe40003f85340 */
[----:B------:R-:W1:Y:S09]  /*7090*/  @UP1 LDCU.64 UR4, c[0x0][0x888] ;  /* 0x00011100ff0417ac */ /* 0x000e720008000a00 */
[----:B------:R-:W-:Y:S01]  /*70a0*/  @P0 PLOP3.LUT P1, PT, P3, PT, PT, 0x80, 0x8 ;  /* 0x000000000008081c */ /* 0x000fe20001f2f070 */
[----:B-1----:R-:W-:Y:S04]  /*70b0*/  @UP1 UISETP.NE.U32.AND UP0, UPT, UR4, URZ, UPT ;  /* 0x000000ff0400128c */ /* 0x002fe8000bf05070 */
[----:B------:R-:W-:Y:S04]  /*70c0*/  @UP1 UISETP.NE.AND.EX UP0, UPT, UR5, URZ, UPT, UP0 ;  /* 0x000000ff0500128c */ /* 0x000fe8000bf05300 */
[----:B------:R-:W-:Y:S01]  /*70d0*/  @UP1 USEL UR4, URZ, 0xffffffff, UP0 ;  /* 0xffffffffff041887 */ /* 0x000fe20008000000 */
[----:B------:R-:W-:Y:S11]  /*70e0*/  @!P3 BRA `(.L_x_133) ;  /* 0x00000000002cb947 */ /* 0x000ff60003800000 */
[----:B------:R-:W-:Y:S01]  /*70f0*/  ISETP.NE.U32.AND P2, PT, R84, RZ, PT ;  /* 0x000000ff5400720c */ /* 0x000fe20003f45070 */
[----:B------:R-:W-:Y:S03]  /*7100*/  IMAD.MOV.U32 R96, RZ, RZ, 0x1 ;  /* 0x00000001ff607424 */ /* 0x000fe600078e00ff */
[----:B------:R-:W-:Y:S11]  /*7110*/  ISETP.NE.AND.EX P2, PT, R85, RZ, PT, P2 ;  /* 0x000000ff5500720c */ /* 0x000ff60003f45320 */
[----:B------:R-:W-:Y:S02]  /*7120*/  @!UPT UIADD3 URZ, UPT, UPT, URZ, URZ, URZ ;  /* 0x000000fffffff290 */ /* 0x000fe4000fffe0ff */
[----:B------:R-:W1:Y:S01]  /*7130*/  @P2 LDC.64 R2, c[0x0][0x888] ;  /* 0x00022200ff022b82 */ /* 0x000e620000000a00 */
[----:B------:R-:W-:Y:S04]  /*7140*/  @P2 IMAD R0, R86, UR36, RZ ;  /* 0x0000002456002c24 */ /* 0x000fe8000f8e02ff */
[----:B-1----:R-:W-:Y:S04]  /*7150*/  @P2 IMAD.WIDE R2, R0, 0x4, R2 ;  /* 0x0000000400022825 */ /* 0x002fe800078e0202 */
[----:B------:R-:W-:Y:S01]  /*7160*/  HFMA2 R0, -RZ, RZ, 0, 5.9604644775390625e-08 ;  /* 0x00000001ff007431 */ /* 0x000fe200000001ff */
[----:B-----5:R1:W5:Y:S04]  /*7170*/  @P2 LDG.E R49, desc[UR40][R2.64] ;  /* 0x0000002802312981 */ /* 0x020368000c1e1900 */
[----:B------:R-:W-:Y:S01]  /*7180*/  @!P2 PRMT R96, R0, 0x7610, R96 ;  /* 0x000076100060a816 */ /* 0x000fe20000000060 */
[----:B-1----:R-:W2:Y:S06]  /*7190*/  @!P2 LDC R49, c[0x0][0x880] ;  /* 0x00022000ff31ab82 */ /* 0x002eac0000000800 */
.L_x_133:
[----:B------:R-:W-:Y:S05]  /*71a0*/  @!P4 BRA `(.L_x_134) ;  /* 0x000000000020c947 */ /* 0x000fea0003800000 */
[----:B------:R-:W-:Y:S04]  /*71b0*/  ISETP.NE.U32.AND P2, PT, R80, RZ, PT ;  /* 0x000000ff5000720c */ /* 0x000fe80003f45070 */
[----:B------:R-:W-:Y:S11]  /*71c0*/  ISETP.NE.AND.EX P2, PT, R81, RZ, PT, P2 ;  /* 0x000000ff5100720c */ /* 0x000ff60003f45320 */
[----:B------:R-:W-:Y:S02]  /*71d0*/  @!UPT UIADD3 URZ, UPT, UPT, URZ, URZ, URZ ;  /* 0x000000fffffff290 */ /* 0x000fe4000fffe0ff */
[----:B------:R-:W1:Y:S01]  /*71e0*/  @P2 LDC.64 R2, c[0x0][0x8a8] ;  /* 0x00022a00ff022b82 */ /* 0x000e620000000a00 */
[----:B------:R-:W-:Y:S04]  /*71f0*/  @P2 IMAD R0, R82, UR36, RZ ;  /* 0x0000002452002c24 */ /* 0x000fe8000f8e02ff */
[----:B-1----:R-:W-:Y:S05]  /*7200*/  @P2 IMAD.WIDE R2, R0, 0x4, R2 ;  /* 0x0000000400022825 */ /* 0x002fea00078e0202 */
[----:B-----5:R1:W5:Y:S02]  /*7210*/  @P2 LDG.E R47, desc[UR40][R2.64] ;  /* 0x00000028022f2981 */ /* 0x020364000c1e1900 */
[----:B-1----:R-:W3:Y:S02]  /*7220*/  @!P2 LDC R47, c[0x0][0x8a0] ;  /* 0x00022800ff2fab82 */ /* 0x002ee40000000800 */
.L_x_134:
[----:B--2--5:R-:W-:Y:S01]  /*7230*/  @P0 FSETP.NEU.AND P4, PT, R49, RZ, PT ;  /* 0x000000ff3100020b */ /* 0x024fe20003f8d000 */
[----:B------:R-:W-:Y:S01]  /*7240*/  IMAD.U32 R0, RZ, RZ, UR4 ;  /* 0x00000004ff007e24 */ /* 0x000fe2000f8e00ff */
[----:B------:R-:W-:Y:S01]  /*7250*/  @P0 LOP3.LUT P2, RZ, R96, 0xff, RZ, 0xc0, !PT ;  /* 0x000000ff60ff0812 */ /* 0x000fe2000784c0ff */
[----:B------:R-:W-:Y:S01]  /*7260*/  BSSY B1, `(.L_x_135) ;  /* 0x0000039000017945 */ /* 0x000fe20003800000 */
[----:B------:R-:W-:Y:S02]  /*7270*/  @P0 SEL R9, RZ, 0xffffffff, P4 ;  /* 0xffffffffff090807 */ /* 0x000fe40002000000 */
[----:B------:R-:W-:Y:S02]  /*7280*/  CS2R R54, SRZ ;  /* 0x0000000000367805 */ /* 0x000fe4000001ff00 */
[----:B------:R-:W-:Y:S02]  /*7290*/  LEA R92, R44, UR43, 0x3 ;  /* 0x0000002b2c5c7c11 */ /* 0x000fe4000f8e18ff */
[----:B------:R-:W-:Y:S02]  /*72a0*/  CS2R R52, SRZ ;  /* 0x0000000000347805 */ /* 0x000fe4000001ff00 */
[----:B------:R-:W-:Y:S02]  /*72b0*/  @P1 SEL R9, R0, R9, !P2 ;  /* 0x0000000900091207 */ /* 0x000fe40005000000 */
[----:B------:R-:W-:Y:S02]  /*72c0*/  CS2R R58, SRZ ;  /* 0x00000000003a7805 */ /* 0x000fe4000001ff00 */
[----:B------:R-:W-:Y:S02]  /*72d0*/  SHF.L.U32 R7, R108, 0x1f, RZ ;  /* 0x0000001f6c077819 */ /* 0x000fe400000006ff */
[----:B------:R-:W-:Y:S02]  /*72e0*/  CS2R R56, SRZ ;  /* 0x0000000000387805 */ /* 0x000fe4000001ff00 */
[----:B------:R-:W-:Y:S02]  /*72f0*/  @P0 LOP3.LUT R9, R9, 0x1, RZ, 0xc0, !PT ;  /* 0x0000000109090812 */ /* 0x000fe400078ec0ff */
[C---:B------:R-:W-:Y:S02]  /*7300*/  LEA.HI R5, R44.reuse, R44, RZ, 0x1 ;  /* 0x0000002c2c057211 */ /* 0x040fe400078f08ff */
[----:B------:R-:W-:Y:S02]  /*7310*/  ISETP.NE.U32.OR P1, PT, R9, 0x1, !P0 ;  /* 0x000000010900780c */ /* 0x000fe40004725470 */
[----:B------:R-:W-:Y:S01]  /*7320*/  PLOP3.LUT P5, PT, PT, PT, PT, 0x8, 0x80 ;  /* 0x000000000080781c */ /* 0x000fe20003fae170 */
[C---:B------:R-:W-:Y:S01]  /*7330*/  IMAD.SHL.U32 R3, R5.reuse, 0x20, RZ ;  /* 0x0000002005037824 */ /* 0x040fe200078e00ff */
[----:B------:R-:W-:Y:S04]  /*7340*/  LOP3.LUT R5, R5, 0xffe, RZ, 0xc0, !PT ;  /* 0x00000ffe05057812 */ /* 0x000fe800078ec0ff */
[----:B------:R-:W-:Y:S01]  /*7350*/  LOP3.LUT R3, R3, 0xffffffc0, RZ, 0xc0, !PT ;  /* 0xffffffc003037812 */ /* 0x000fe200078ec0ff */
[----:B------:R-:W-:Y:S04]  /*7360*/  IMAD.IADD R32, R44, 0x1, -R5 ;  /* 0x000000012c207824 */ /* 0x000fe800078e0a05 */
[----:B------:R-:W-:Y:S01]  /*7370*/  @P1 SHF.L.U32 R2, R106, 0x1f, RZ ;  /* 0x0000001f6a021819 */ /* 0x000fe200000006ff */
[----:B------:R-:W-:Y:S03]  /*7380*/  IMAD.IADD R3, R46, 0x1, R3 ;  /* 0x000000012e037824 */ /* 0x000fe600078e0203 */
[----:B------:R-:W1:Y:S01]  /*7390*/  @P1 SYNCS.PHASECHK.TRANS64.TRYWAIT P0, [UR43+0x360], R2 ;  /* 0x00036002ff0015a7 */ /* 0x000e62000800112b */
[----:B------:R-:W-:Y:S01]  /*73a0*/  IMAD R32, R32, 0x100000, R3 ;  /* 0x0010000020207824 */ /* 0x000fe200078e0203 */
[----:B------:R2:W4:Y:S01]  /*73b0*/  SYNCS.PHASECHK.TRANS64.TRYWAIT P4, [R92+URZ+0x3a0], R7 ;  /* 0x0003a0075c0075a7 */ /* 0x00052200080811ff */
[----:B-1----:R-:W-:Y:S01]  /*73c0*/  @P1 PLOP3.LUT P5, PT, P0, PT, PT, 0x8, 0x80 ;  /* 0x000000000080181c */ /* 0x002fe200007ae170 */
[----:B------:R-:W-:Y:S01]  /*73d0*/  @!UPT UIADD3 URZ, UPT, UPT, URZ, URZ, URZ ;  /* 0x000000fffffff290 */ /* 0x000fe2000fffe0ff */
[----:B--2---:R-:W-:Y:S11]  /*73e0*/  @!P1 BRA `(.L_x_136) ;  /* 0x0000000000809947 */ /* 0x004ff60003800000 */
[----:B------:R-:W-:Y:S01]  /*73f0*/  ISETP.NE.U32.AND P0, PT, RZ, UR38, PT ;  /* 0x00000026ff007c0c */ /* 0x000fe2000bf05070 */
[----:B------:R-:W-:Y:S01]  /*7400*/  BSSY B0, `(.L_x_137) ;  /* 0x0000012000007945 */ /* 0x000fe20003800000 */
[----:B------:R-:W-:Y:S02]  /*7410*/  FSETP.NEU.AND P2, PT, R49, RZ, PT ;  /* 0x000000ff3100720b */ /* 0x000fe40003f4d000 */
[----:B------:R-:W-:Y:S02]  /*7420*/  CS2R R58, SRZ ;  /* 0x00000000003a7805 */ /* 0x000fe4000001ff00 */
[----:B------:R-:W-:Y:S02]  /*7430*/  ISETP.NE.AND.EX P0, PT, RZ, UR39, PT, P0 ;  /* 0x00000027ff007c0c */ /* 0x000fe4000bf05300 */
[----:B------:R-:W-:Y:S02]  /*7440*/  CS2R R56, SRZ ;  /* 0x0000000000387805 */ /* 0x000fe4000001ff00 */
[----:B------:R-:W-:Y:S02]  /*7450*/  LOP3.LUT P1, RZ, R96, 0xff, RZ, 0xc0, !PT ;  /* 0x000000ff60ff7812 */ /* 0x000fe4000782c0ff */
[----:B------:R-:W-:Y:S02]  /*7460*/  CS2R R54, SRZ ;  /* 0x0000000000367805 */ /* 0x000fe4000001ff00 */
[----:B------:R-:W-:Y:S02]  /*7470*/  SEL R0, RZ, 0xffffffff, P2 ;  /* 0xffffffffff007807 */ /* 0x000fe40001000000 */
[----:B------:R-:W-:Y:S02]  /*7480*/  CS2R R52, SRZ ;  /* 0x0000000000347805 */ /* 0x000fe4000001ff00 */
[----:B------:R-:W-:Y:S04]  /*7490*/  SEL R3, RZ, 0xffffffff, P0 ;  /* 0xffffffffff037807 */ /* 0x000fe80000000000 */
[----:B------:R-:W-:Y:S04]  /*74a0*/  @P3 SEL R0, R3, R0, !P1 ;  /* 0x0000000003003207 */ /* 0x000fe80004800000 */
[----:B------:R-:W-:Y:S04]  /*74b0*/  LOP3.LUT R0, R0, 0x1, RZ, 0xc0, !PT ;  /* 0x0000000100007812 */ /* 0x000fe800078ec0ff */
[----:B------:R-:W-:Y:S01]  /*74c0*/  ISETP.NE.U32.AND P0, PT, R0, 0x1, PT ;  /* 0x000000010000780c */ /* 0x000fe20003f05070 */
[----:B------:R-:W-:Y:S01]  /*74d0*/  @!UPT UIADD3 URZ, UPT, UPT, URZ, URZ, URZ ;  /* 0x000000fffffff290 */ /* 0x000fe2000fffe0ff */
[----:B------:R-:W-:Y:S11]  /*74e0*/  @!P5 BRA `(.L_x_138) ;  /* 0x00000000000cd947 */ /* 0x000ff60003800000 */
[----:B------:R-:W-:Y:S04]  /*74f0*/  SHF.L.U32 R3, R106, 0x1f, RZ ;  /* 0x0000001f6a037819 */ /* 0x000fe800000006ff */
[----:B------:R-:W1:Y:S02]  /*7500*/  SYNCS.PHASECHK.TRANS64.TRYWAIT P1, [UR43+0x360], R3 ;  /* 0x00036003ff0075a7 */ /* 0x000e64000802112b */
[----:B-1----:R-:W-:Y:S05]  /*7510*/  @!P1 BRA `(.L_x_139) ;  /* 0x0000002800049947 */ /* 0x002fea0003800000 */
.L_x_138:
[----:B------:R-:W-:Y:S05]  /*7520*/  BSYNC B0 ;  /* 0x0000000000007941 */ /* 0x000fea0003800000 */
.L_x_137:
[----:B------:R2:W1:Y:S01]  /*7530*/  @P0 LDS.128 R56, [R103+UR43+0x600] ;  /* 0x0006002b67380984 */ /* 0x0004620008000c00 */
[----:B------:R-:W-:Y:S01]  /*7540*/  UIADD3 UR4, UPT, UPT, UR43, 0x368, URZ ;  /* 0x000003682b047890 */ /* 0x000fe2000fffe0ff */
[----:B------:R-:W-:Y:S02]  /*7550*/  LOP3.LUT R106, R106, 0x1, RZ, 0x3c, !PT ;  /* 0x000000016a6a7812 */ /* 0x000fe400078e3cff */
[----:B------:R2:W1:Y:S01]  /*7560*/  @P0 LDS.128 R52, [R102+0x10] ;  /* 0x0000100066340984 */ /* 0x0004620000000c00 */
[----:B------:R-:W-:Y:S01]  /*7570*/  UPRMT UR4, UR37, 0x654, UR4 ;  /* 0x0000065425047896 */ /* 0x000fe20008000004 */
[----:B------:R-:W-:Y:S01]  /*7580*/  @!PT LDS RZ, [RZ] ;  /* 0x00000000fffff984 */ /* 0x000fe20000000800 */
[----:B------:R-:W-:Y:S01]  /*7590*/  @!PT LDS RZ, [RZ] ;  /* 0x00000000fffff984 */ /* 0x000fe20000000800 */
[----:B------:R-:W-:Y:S01]  /*75a0*/  @!PT LDS RZ, [RZ] ;  /* 0x00000000fffff984 */ /* 0x000fe20000000800 */
[----:B------:R-:W-:Y:S01]  /*75b0*/  @!PT LDS RZ, [RZ] ;  /* 0x00000000fffff984 */ /* 0x000fe20000000800 */
[----:B------:R5:W-:Y:S06]  /*75c0*/  MEMBAR.ALL.CTA ;  /* 0x0000000000007992 */ /* 0x000bec0000008000 */
[----:B-----5:R-:W5:Y:S02]  /*75d0*/  FENCE.VIEW.ASYNC.S ;  /* 0x00000000000073c6 */ /* 0x020f640000000000 */
[----:B-----5:R-:W-:Y:S03]  /*75e0*/  SYNCS.ARRIVE.TRANS64.RED.A1T0 RZ, [UR4], RZ ;  /* 0x000000ffffff79a7 */ /* 0x020fe60008100404 */
.L_x_136:
[----:B------:R-:W-:Y:S05]  /*75f0*/  BSYNC B1 ;  /* 0x0000000000017941 */ /* 0x000fea0003800000 */
.L_x_135:
[----:B-1----:R-:W-:Y:S04]  /*7600*/  SHF.R.U32.HI R3, RZ, 0x15, R32 ;  /* 0x00000015ff037819 */ /* 0x002fe80000011620 */
[----:B------:R-:W-:Y:S01]  /*7610*/  LOP3.LUT P0, RZ, R3, 0x3, R104, 0x48, !PT ;  /* 0x0000000303ff7812 */ /* 0x000fe20007804868 */
[----:B------:R-:W-:Y:S01]  /*7620*/  @!UPT UIADD3 URZ, UPT, UPT, URZ, URZ, URZ ;  /* 0x000000fffffff290 */ /* 0x000fe2000fffe0ff */
[----:B----4-:R-:W-:Y:S11]  /*7630*/  @P4 BRA `(.L_x_140) ;  /* 0x0000000000084947 */ /* 0x010ff60003800000 */
[----:B------:R-:W1:Y:S02]  /*7640*/  SYNCS.PHASECHK.TRANS64.TRYWAIT P1, [R92+URZ+0x3a0], R7 ;  /* 0x0003a0075c0075a7 */ /* 0x000e6400080211ff */
[----:B-1----:R-:W-:Y:S05]  /*7650*/  @!P1 BRA `(.L_x_141) ;  /* 0x0000002400cc9947 */ /* 0x002fea0003800000 */
.L_x_140:
[----:B------:R-:W-:Y:S05]  /*7660*/  @!P0 BRA `(.L_x_142) ;  /* 0x0000000000408947 */ /* 0x000fea0003800000 */
[----:B------:R-:W4:Y:S01]  /*7670*/  LDCU.64 UR8, c[0x4][0x70] ;  /* 0x01000e00ff0877ac */ /* 0x000f220008000a00 */
[----:B------:R-:W-:Y:S01]  /*7680*/  MOV R3, 0x0 ;  /* 0x0000000000037802 */ /* 0x000fe20000000f00 */
[----:B------:R-:W-:Y:S02]  /*7690*/  HFMA2 R12, -RZ, RZ, 0, 5.9604644775390625e-08 ;  /* 0x00000001ff0c7431 */ /* 0x000fe400000001ff */
[----:B------:R-:W-:Y:S02]  /*76a0*/  IMAD.MOV.U32 R8, RZ, RZ, 0x192 ;  /* 0x00000192ff087424 */ /* 0x000fe400078e00ff */
[----:B------:R-:W-:Y:S01]  /*76b0*/  IMAD.MOV.U32 R13, RZ, RZ, RZ ;  /* 0x000000ffff0d7224 */ /* 0x000fe200078e00ff */
[----:B------:R-:W1:Y:S01]  /*76c0*/  LDCU.64 UR6, c[0x4][0x78] ;  /* 0x01000f00ff0677ac */ /* 0x000e620008000a00 */
[----:B------:R-:W2:Y:S01]  /*76d0*/  LDC.64 R2, c[0x4][R3] ;  /* 0x0100000003027b82 */ /* 0x000ea20000000a00 */
[----:B------:R-:W5:Y:S01]  /*76e0*/  LDCU.64 UR4, c[0x4][0x10] ;  /* 0x01000200ff0477ac */ /* 0x000f620008000a00 */
[----:B----4-:R-:W-:Y:S01]  /*76f0*/  MOV R5, UR9 ;  /* 0x0000000900057c02 */ /* 0x010fe20008000f00 */
[----:B------:R-:W-:Y:S01]  /*7700*/  IMAD.U32 R4, RZ, RZ, UR8 ;  /* 0x00000008ff047e24 */ /* 0x000fe2000f8e00ff */
[----:B-1----:R-:W-:Y:S01]  /*7710*/  MOV R7, UR7 ;  /* 0x0000000700077c02 */ /* 0x002fe20008000f00 */
[----:B------:R-:W-:Y:S01]  /*7720*/  IMAD.U32 R6, RZ, RZ, UR6 ;  /* 0x00000006ff067e24 */ /* 0x000fe2000f8e00ff */
[----:B-----5:R-:W-:Y:S01]  /*7730*/  MOV R11, UR5 ;  /* 0x00000005000b7c02 */ /* 0x020fe20008000f00 */
[----:B------:R-:W-:Y:S02]  /*7740*/  IMAD.U32 R10, RZ, RZ, UR4 ;  /* 0x00000004ff0a7e24 */ /* 0x000fe4000f8e00ff */
[----:B------:R-:W-:Y:S07]  /*7750*/  LEPC R20, `(.L_x_142) ;  /* 0x000000001014794e */ /* 0x000fee0000000000 */
[----:B--23--:R-:W-:Y:S05]  /*7760*/  CALL.ABS.NOINC R2 ;  /* 0x0000000002007343 */ /* 0x00cfea0003c00000 */
.L_x_142:
[----:B------:R-:W-:Y:S01]  /*7770*/  LOP3.LUT P0, RZ, R101, 0x60, RZ, 0xc0, !PT ;  /* 0x0000006065ff7812 */ /* 0x000fe2000780c0ff */
[----:B------:R-:W-:Y:S05]  /*7780*/  WARPSYNC.ALL ;  /* 0x0000000000007948 */ /* 0x000fea0003800000 */
[----:B------:R-:W-:Y:S01]  /*7790*/  R2UR UR4, R32 ;  /* 0x00000000200472ca */ /* 0x000fe200000e0000 */
[----:B------:R-:W-:Y:S01]  /*77a0*/  BSSY.RECONVERGENT B0, `(.L_x_143) ;  /* 0x00000a0000007945 */ /* 0x000fe20003800200 */
[-C--:B------:R-:W-:Y:S02]  /*77b0*/  F2FP.F16.E4M3.UNPACK_B R50, R56.reuse ;  /* 0x00000038ff32723e */ /* 0x080fe400020006ff */
[----:B------:R-:W-:Y:S02]  /*77c0*/  F2FP.F16.E4M3.UNPACK_B R63, R56.H1 ;  /* 0x00000038ff3f723e */ /* 0x000fe400030006ff */
[-C--:B------:R-:W-:Y:S01]  /*77d0*/  F2FP.F16.E4M3.UNPACK_B R56, R57.reuse ;  /* 0x00000039ff38723e */ /* 0x080fe200020006ff */
[--C-:B------:R-:W-:Y:S01]  /*77e0*/  HADD2.F32 R48, -RZ, R50.reuse.H0_H0 ;  /* 0x20000032ff307230 */ /* 0x100fe20000004100 */
[----:B------:R-:W-:Y:S01]  /*77f0*/  F2FP.F16.E4M3.UNPACK_B R57, R57.H1 ;  /* 0x00000039ff39723e */ /* 0x000fe200030006ff */
[----:B------:R-:W-:Y:S01]  /*7800*/  HADD2.F32 R50, -RZ, R50.H1_H1 ;  /* 0x30000032ff327230 */ /* 0x000fe20000004100 */
[-C--:B------:R-:W-:Y:S01]  /*7810*/  F2FP.F16.E4M3.UNPACK_B R66, R52.reuse ;  /* 0x00000034ff42723e */ /* 0x080fe200020006ff */
[--C-:B------:R-:W-:Y:S01]  /*7820*/  HADD2.F32 R51, -RZ, R63.reuse.H0_H0 ;  /* 0x2000003fff337230 */ /* 0x100fe20000004100 */
[----:B------:R-:W-:Y:S01]  /*7830*/  F2FP.F16.E4M3.UNPACK_B R68, R52.H1 ;  /* 0x00000034ff44723e */ /* 0x000fe200030006ff */
[----:B-1----:R-:W-:Y:S01]  /*7840*/  LDTM.16dp32bit_t0_t15.x32 R4, tmem[UR4] ;  /* 0x00000004000479ee */ /* 0x002fe20008a80000 */
[----:B------:R-:W3:Y:S01]  /*7850*/  LDTM.16dp32bit_t16_t31.x32 R4, tmem[UR4+0x20] ;  /* 0x00002004000479ee */ /* 0x000ee20008aa0000 */
[----:B------:R-:W-:Y:S01]  /*7860*/  NOP ;  /* 0x0000000000007918 */ /* 0x000fe20000000000 */
[----:B------:R-:W-:Y:S01]  /*7870*/  R2UR UR5, R92 ;  /* 0x000000005c0572ca */ /* 0x000fe200000e0000 */
[--C-:B------:R-:W-:Y:S01]  /*7880*/  HADD2.F32 R65, -RZ, R66.reuse.H0_H0 ;  /* 0x20000042ff417230 */ /* 0x100fe20000004100 */
[----:B------:R-:W-:Y:S01]  /*7890*/  F2FP.F16.E4M3.UNPACK_B R61, R58 ;  /* 0x0000003aff3d723e */ /* 0x000fe200020006ff */
[----:B------:R-:W-:Y:S01]  /*78a0*/  HADD2.F32 R67, -RZ, R66.H1_H1 ;  /* 0x30000042ff437230 */ /* 0x000fe20000004100 */
[-C--:B------:R-:W-:Y:S01]  /*78b0*/  F2FP.F16.E4M3.UNPACK_B R70, R53.reuse ;  /* 0x00000035ff46723e */ /* 0x080fe200020006ff */
[----:B------:R-:W-:Y:S01]  /*78c0*/  HADD2.F32 R52, -RZ, R63.H1_H1 ;  /* 0x3000003fff347230 */ /* 0x000fe20000004100 */
[----:B------:R-:W-:Y:S01]  /*78d0*/  F2FP.F16.E4M3.UNPACK_B R72, R53.H1 ;  /* 0x00000035ff48723e */ /* 0x000fe200030006ff */
[----:B------:R-:W-:Y:S01]  /*78e0*/  HADD2.F32 R53, -RZ, R56.H0_H0 ;  /* 0x20000038ff357230 */ /* 0x000fe20000004100 */
[-C--:B------:R-:W-:Y:S01]  /*78f0*/  F2FP.F16.E4M3.UNPACK_B R74, R54.reuse ;  /* 0x00000036ff4a723e */ /* 0x080fe200020006ff */
[----:B------:R-:W-:Y:S01]  /*7900*/  HADD2.F32 R69, -RZ, R70.H0_H0 ;  /* 0x20000046ff457230 */ /* 0x000fe20000004100 */
[----:B------:R-:W-:Y:S01]  /*7910*/  F2FP.F16.E4M3.UNPACK_B R76, R54.H1 ;  /* 0x00000036ff4c723e */ /* 0x000fe200030006ff */
[----:B------:R-:W-:Y:S01]  /*7920*/  HADD2.F32 R54, -RZ, R56.H1_H1 ;  /* 0x30000038ff367230 */ /* 0x000fe20000004100 */
[----:B------:R-:W-:Y:S01]  /*7930*/  F2FP.F16.E4M3.UNPACK_B R60, R58.H1 ;  /* 0x0000003aff3c723e */ /* 0x000fe200030006ff */
[----:B------:R-:W-:Y:S01]  /*7940*/  UIADD3 UR5, UPT, UPT, UR5, 0x3c0, URZ ;  /* 0x000003c005057890 */ /* 0x000fe2000fffe0ff */
[----:B------:R-:W-:Y:S01]  /*7950*/  HADD2.F32 R58, -RZ, R61.H1_H1 ;  /* 0x3000003dff3a7230 */ /* 0x000fe20000004100 */
[----:B------:R-:W-:Y:S01]  /*7960*/  F2FP.F16.E4M3.UNPACK_B R77, R55 ;  /* 0x00000037ff4d723e */ /* 0x000fe200020006ff */
[----:B------:R-:W-:Y:S01]  /*7970*/  HADD2.F32 R70, -RZ, R70.H1_H1 ;  /* 0x30000046ff467230 */ /* 0x000fe20000004100 */
[----:B------:R-:W-:Y:S01]  /*7980*/  UPRMT UR5, UR37, 0x654, UR5 ;  /* 0x0000065425057896 */ /* 0x000fe20008000005 */
[--C-:B------:R-:W-:Y:S01]  /*7990*/  HADD2.F32 R73, -RZ, R74.reuse.H0_H0 ;  /* 0x2000004aff497230 */ /* 0x100fe20000004100 */
[----:B------:R-:W-:Y:S01]  /*79a0*/  F2FP.F16.E4M3.UNPACK_B R62, R59 ;  /* 0x0000003bff3e723e */ /* 0x000fe200020006ff */
[----:B------:R-:W-:Y:S01]  /*79b0*/  HADD2.F32 R74, -RZ, R74.H1_H1 ;  /* 0x3000004aff4a7230 */ /* 0x000fe20000004100 */
[----:B------:R-:W-:Y:S01]  /*79c0*/  F2FP.F16.E4M3.UNPACK_B R78, R55.H1 ;  /* 0x00000037ff4e723e */ /* 0x000fe200030006ff */
[C---:B---3--:R-:W-:Y:S01]  /*79d0*/  FMUL R4, R47.reuse, R4 ;  /* 0x000000042f047220 */ /* 0x048fe20000400000 */
[C---:B------:R-:W-:Y:S01]  /*79e0*/  FMUL R5, R47.reuse, R5 ;  /* 0x000000052f057220 */ /* 0x040fe20000400000 */
[C---:B------:R-:W-:Y:S01]  /*79f0*/  FMUL R8, R47.reuse, R8 ;  /* 0x000000082f087220 */ /* 0x040fe20000400000 */
[----:B------:R-:W-:Y:S01]  /*7a00*/  FMUL R9, R47, R9 ;  /* 0x000000092f097220 */ /* 0x000fe20000400000 */
[----:B------:R-:W-:Y:S01]  /*7a10*/  SYNCS.ARRIVE.TRANS64.RED.A1T0 RZ, [UR5], RZ ;  /* 0x000000ffffff79a7 */ /* 0x000fe20008100405 */
[C---:B------:R-:W-:Y:S01]  /*7a20*/  FFMA R4, R49.reuse, R48, R4 ;  /* 0x0000003031047223 */ /* 0x040fe20000000004 */
[----:B------:R-:W-:Y:S01]  /*7a30*/  FFMA R5, R49, R50, R5 ;  /* 0x0000003231057223 */ /* 0x000fe20000000005 */
[C---:B------:R-:W-:Y:S01]  /*7a40*/  FMUL R12, R47.reuse, R12 ;  /* 0x0000000c2f0c7220 */ /* 0x040fe20000400000 */
        /* <DEDUP_REMOVED lines=9> */
[----:B------:R-:W-:Y:S02]  /*7ae0*/  HADD2.F32 R48, -RZ, R77.H1_H1 ;  /* 0x3000004dff307230 */ /* 0x000fe40000004100 */
[C---:B------:R-:W-:Y:S01]  /*7af0*/  FMUL R28, R47.reuse, R32 ;  /* 0x000000202f1c7220 */ /* 0x040fe20000400000 */
[C---:B------:R-:W-:Y:S01]  /*7b00*/  FMUL R29, R47.reuse, R33 ;  /* 0x000000212f1d7220 */ /* 0x040fe20000400000 */
[C---:B------:R-:W-:Y:S01]  /*7b10*/  FMUL R6, R47.reuse, R6 ;  /* 0x000000062f067220 */ /* 0x040fe20000400000 */
[C---:B------:R-:W-:Y:S01]  /*7b20*/  FMUL R7, R47.reuse, R7 ;  /* 0x000000072f077220 */ /* 0x040fe20000400000 */
[--C-:B------:R-:W-:Y:S02]  /*7b30*/  HADD2.F32 R55, -RZ, R57.reuse.H0_H0 ;  /* 0x20000039ff377230 */ /* 0x100fe40000004100 */
[----:B------:R-:W-:Y:S01]  /*7b40*/  FMUL R10, R47, R10 ;  /* 0x0000000a2f0a7220 */ /* 0x000fe20000400000 */
[C---:B------:R-:W-:Y:S01]  /*7b50*/  FFMA R6, R49.reuse, R51, R6 ;  /* 0x0000003331067223 */ /* 0x040fe20000000006 */
[----:B------:R-:W-:Y:S02]  /*7b60*/  HADD2.F32 R56, -RZ, R57.H1_H1 ;  /* 0x30000039ff387230 */ /* 0x000fe40000004100 */
[C---:B------:R-:W-:Y:S01]  /*7b70*/  FFMA R7, R49.reuse, R52, R7 ;  /* 0x0000003431077223 */ /* 0x040fe20000000007 */
[C---:B------:R-:W-:Y:S01]  /*7b80*/  FFMA R8, R49.reuse, R53, R8 ;  /* 0x0000003531087223 */ /* 0x040fe20000000008 */
[C---:B------:R-:W-:Y:S01]  /*7b90*/  FFMA R9, R49.reuse, R54, R9 ;  /* 0x0000003631097223 */ /* 0x040fe20000000009 */
[----:B------:R-:W-:Y:S02]  /*7ba0*/  HADD2.F32 R57, -RZ, R61.H0_H0 ;  /* 0x2000003dff397230 */ /* 0x000fe40000004100 */
[----:B------:R-:W-:Y:S01]  /*7bb0*/  FFMA R10, R49, R55, R10 ;  /* 0x00000037310a7223 */ /* 0x000fe2000000000a */
[----:B------:R-:W-:Y:S01]  /*7bc0*/  F2FP.SATFINITE.E4M3.F32.PACK_AB_MERGE_C R92, R7, R6, RZ ;  /* 0x00000006075c723e */ /* 0x000fe200048070ff */
[----:B------:R-:W-:Y:S02]  /*7bd0*/  HADD2.F32 R61, -RZ, R62.H0_H0 ;  /* 0x2000003eff3d7230 */ /* 0x000fe40000004100 */
[----:B------:R-:W-:Y:S01]  /*7be0*/  FMUL R11, R47, R11 ;  /* 0x0000000b2f0b7220 */ /* 0x000fe20000400000 */
[----:B------:R-:W-:Y:S01]  /*7bf0*/  F2FP.F16.E4M3.UNPACK_B R64, R59.H1 ;  /* 0x0000003bff40723e */ /* 0x000fe200030006ff */
[----:B------:R-:W-:Y:S01]  /*7c00*/  HADD2.F32 R59, -RZ, R60.H0_H0 ;  /* 0x2000003cff3b7230 */ /* 0x000fe20000004100 */
[----:B------:R-:W-:Y:S01]  /*7c10*/  F2FP.SATFINITE.E4M3.F32.PACK_AB_MERGE_C R92, R5, R4, R92 ;  /* 0x00000004055c723e */ /* 0x000fe2000480705c */
[C---:B------:R-:W-:Y:S01]  /*7c20*/  FFMA R11, R49.reuse, R56, R11 ;  /* 0x00000038310b7223 */ /* 0x040fe2000000000b */
[C---:B------:R-:W-:Y:S01]  /*7c30*/  FFMA R12, R49.reuse, R57, R12 ;  /* 0x00000039310c7223 */ /* 0x040fe2000000000c */
[----:B------:R-:W-:Y:S01]  /*7c40*/  FFMA R13, R49, R58, R13 ;  /* 0x0000003a310d7223 */ /* 0x000fe2000000000d */
[----:B------:R-:W-:Y:S02]  /*7c50*/  HADD2.F32 R62, -RZ, R62.H1_H1 ;  /* 0x3000003eff3e7230 */ /* 0x000fe40000004100 */
[----:B------:R-:W-:Y:S01]  /*7c60*/  FMUL R14, R47, R14 ;  /* 0x0000000e2f0e7220 */ /* 0x000fe20000400000 */
[----:B------:R-:W-:Y:S01]  /*7c70*/  HADD2.F32 R60, -RZ, R60.H1_H1 ;  /* 0x3000003cff3c7230 */ /* 0x000fe20000004100 */
[----:B------:R-:W-:Y:S01]  /*7c80*/  F2FP.SATFINITE.E4M3.F32.PACK_AB_MERGE_C R93, R11, R10, RZ ;  /* 0x0000000a0b5d723e */ /* 0x000fe200048070ff */
[----:B------:R-:W-:Y:S02]  /*7c90*/  HADD2.F32 R51, -RZ, R77.H0_H0 ;  /* 0x2000004dff337230 */ /* 0x000fe40000004100 */
[----:B------:R-:W-:Y:S01]  /*7ca0*/  FFMA R14, R49, R59, R14 ;  /* 0x0000003b310e7223 */ /* 0x000fe2000000000e */
[----:B------:R-:W-:Y:S01]  /*7cb0*/  FMUL R15, R47, R15 ;  /* 0x0000000f2f0f7220 */ /* 0x000fe20000400000 */
[--C-:B------:R-:W-:Y:S01]  /*7cc0*/  HADD2.F32 R63, -RZ, R64.reuse.H0_H0 ;  /* 0x20000040ff3f7230 */ /* 0x100fe20000004100 */
[----:B------:R-:W-:Y:S01]  /*7cd0*/  F2FP.SATFINITE.E4M3.F32.PACK_AB_MERGE_C R93, R9, R8, R93 ;  /* 0x00000008095d723e */ /* 0x000fe2000480705d */
[----:B------:R-:W-:Y:S02]  /*7ce0*/  HADD2.F32 R64, -RZ, R64.H1_H1 ;  /* 0x30000040ff407230 */ /* 0x000fe40000004100 */
[C---:B------:R-:W-:Y:S01]  /*7cf0*/  FFMA R15, R49.reuse, R60, R15 ;  /* 0x0000003c310f7223 */ /* 0x040fe2000000000f */
[C---:B------:R-:W-:Y:S01]  /*7d00*/  FFMA R16, R49.reuse, R61, R16 ;  /* 0x0000003d31107223 */ /* 0x040fe20000000010 */
[----:B------:R-:W-:Y:S01]  /*7d10*/  FFMA R17, R49, R62, R17 ;  /* 0x0000003e31117223 */ /* 0x000fe20000000011 */
[C---:B------:R-:W-:Y:S01]  /*7d20*/  FMUL R18, R47.reuse, R18 ;  /* 0x000000122f127220 */ /* 0x040fe20000400000 */
[C---:B------:R-:W-:Y:S01]  /*7d30*/  FMUL R19, R47.reuse, R19 ;  /* 0x000000132f137220 */ /* 0x040fe20000400000 */
[--C-:B------:R-:W-:Y:S02]  /*7d40*/  HADD2.F32 R66, -RZ, R68.reuse.H0_H0 ;  /* 0x20000044ff427230 */ /* 0x100fe40000004100 */
[----:B------:R-:W-:Y:S01]  /*7d50*/  FMUL R3, R47, R22 ;  /* 0x000000162f037220 */ /* 0x000fe20000400000 */
[C---:B------:R-:W-:Y:S01]  /*7d60*/  FFMA R18, R49.reuse, R63, R18 ;  /* 0x0000003f31127223 */ /* 0x040fe20000000012 */
[----:B------:R-:W-:Y:S02]  /*7d70*/  HADD2.F32 R68, -RZ, R68.H1_H1 ;  /* 0x30000044ff447230 */ /* 0x000fe40000004100 */
[----:B------:R-:W-:Y:S01]  /*7d80*/  FFMA R19, R49, R64, R19 ;  /* 0x0000004031137223 */ /* 0x000fe20000000013 */
[----:B------:R-:W-:Y:S01]  /*7d90*/  FMUL R23, R47, R23 ;  /* 0x000000172f177220 */ /* 0x000fe20000400000 */
[C---:B------:R-:W-:Y:S01]  /*7da0*/  FFMA R0, R49.reuse, R65, R0 ;  /* 0x0000004131007223 */ /* 0x040fe20000000000 */
[C---:B------:R-:W-:Y:S01]  /*7db0*/  FFMA R2, R49.reuse, R67, R2 ;  /* 0x0000004331027223 */ /* 0x040fe20000000002 */
[--C-:B------:R-:W-:Y:S02]  /*7dc0*/  HADD2.F32 R71, -RZ, R72.reuse.H0_H0 ;  /* 0x20000048ff477230 */ /* 0x100fe40000004100 */
[----:B------:R-:W-:Y:S01]  /*7dd0*/  FFMA R3, R49, R66, R3 ;  /* 0x0000004231037223 */ /* 0x000fe20000000003 */
[----:B------:R-:W-:Y:S02]  /*7de0*/  HADD2.F32 R72, -RZ, R72.H1_H1 ;  /* 0x30000048ff487230 */ /* 0x000fe40000004100 */
[----:B------:R-:W-:Y:S01]  /*7df0*/  FMUL R22, R47, R26 ;  /* 0x0000001a2f167220 */ /* 0x000fe20000400000 */
        /* <DEDUP_REMOVED lines=18> */
[----:B------:R-:W-:Y:S01]  /*7f20*/  F2FP.SATFINITE.E4M3.F32.PACK_AB_MERGE_C R94, R15, R14, RZ ;  /* 0x0000000e0f5e723e */ /* 0x000fe200048070ff */
[----:B------:R-:W-:Y:S01]  /*7f30*/  FFMA R28, R49, R51, R28 ;  /* 0x00000033311c7223 */ /* 0x000fe2000000001c */
[----:B------:R-:W-:Y:S01]  /*7f40*/  F2FP.SATFINITE.E4M3.F32.PACK_AB_MERGE_C R95, R19, R18, RZ ;  /* 0x00000012135f723e */ /* 0x000fe200048070ff */
[C---:B------:R-:W-:Y:S01]  /*7f50*/  FFMA R29, R49.reuse, R48, R29 ;  /* 0x00000030311d7223 */ /* 0x040fe2000000001d */
[C---:B------:R-:W-:Y:S01]  /*7f60*/  FFMA R30, R49.reuse, R77, R30 ;  /* 0x0000004d311e7223 */ /* 0x040fe2000000001e */
[----:B------:R-:W-:Y:S01]  /*7f70*/  FFMA R35, R49, R50, R35 ;  /* 0x0000003231237223 */ /* 0x000fe20000000023 */
[----:B------:R-:W-:Y:S02]  /*7f80*/  F2FP.SATFINITE.E4M3.F32.PACK_AB_MERGE_C R94, R13, R12, R94 ;  /* 0x0000000c0d5e723e */ /* 0x000fe4000480705e */
[----:B------:R-:W-:Y:S02]  /*7f90*/  F2FP.SATFINITE.E4M3.F32.PACK_AB_MERGE_C R95, R17, R16, R95 ;  /* 0x00000010115f723e */ /* 0x000fe4000480705f */
[----:B------:R-:W-:Y:S02]  /*7fa0*/  F2FP.SATFINITE.E4M3.F32.PACK_AB_MERGE_C R113, R23, R3, RZ ;  /* 0x000000031771723e */ /* 0x000fe400048070ff */
[----:B------:R-:W-:Y:S01]  /*7fb0*/  F2FP.SATFINITE.E4M3.F32.PACK_AB_MERGE_C R114, R27, R22, RZ ;  /* 0x000000161b72723e */ /* 0x000fe200048070ff */
[----:B------:R1:W-:Y:S01]  /*7fc0*/  STS.128 [R103+UR43+0x1600], R92 ;  /* 0x0016005c67007988 */ /* 0x0003e20008000c2b */
[----:B------:R-:W-:Y:S02]  /*7fd0*/  F2FP.SATFINITE.E4M3.F32.PACK_AB_MERGE_C R116, R31, R26, RZ ;  /* 0x0000001a1f74723e */ /* 0x000fe400048070ff */
[----:B------:R-:W-:Y:S02]  /*7fe0*/  F2FP.SATFINITE.E4M3.F32.PACK_AB_MERGE_C R117, R35, R30, RZ ;  /* 0x0000001e2375723e */ /* 0x000fe400048070ff */
[----:B------:R-:W-:Y:S02]  /*7ff0*/  F2FP.SATFINITE.E4M3.F32.PACK_AB_MERGE_C R112, R2, R0, R113 ;  /* 0x000000000270723e */ /* 0x000fe40004807071 */
[----:B------:R-:W-:Y:S02]  /*8000*/  F2FP.SATFINITE.E4M3.F32.PACK_AB_MERGE_C R113, R21, R20, R114 ;  /* 0x000000141571723e */ /* 0x000fe40004807072 */
[----:B------:R-:W-:Y:S02]  /*8010*/  F2FP.SATFINITE.E4M3.F32.PACK_AB_MERGE_C R114, R25, R24, R116 ;  /* 0x000000181972723e */ /* 0x000fe40004807074 */
[----:B------:R-:W-:Y:S02]  /*8020*/  F2FP.SATFINITE.E4M3.F32.PACK_AB_MERGE_C R115, R29, R28, R117 ;  /* 0x0000001c1d73723e */ /* 0x000fe40004807075 */
[----:B------:R-:W-:Y:S03]  /*8030*/  IADD3 R116, PT, PT, R44, 0x1, RZ ;  /* 0x000000012c747810 */ /* 0x000fe60007ffe0ff */
[----:B------:R1:W-:Y:S01]  /*8040*/  STS.128 [R102+0x1010], R112 ;  /* 0x0010107066007388 */ /* 0x0003e20000000c00 */
[----:B------:R-:W-:Y:S01]  /*8050*/  @!PT LDS RZ, [RZ] ;  /* 0x00000000fffff984 */ /* 0x000fe20000000800 */
[----:B------:R-:W-:Y:S01]  /*8060*/  @!PT LDS RZ, [RZ] ;  /* 0x00000000fffff984 */ /* 0x000fe20000000800 */
[----:B------:R-:W-:Y:S01]  /*8070*/  @!PT LDS RZ, [RZ] ;  /* 0x00000000fffff984 */ /* 0x000fe20000000800 */
[----:B------:R-:W-:Y:S01]  /*8080*/  @!PT LDS RZ, [RZ] ;  /* 0x00000000fffff984 */ /* 0x000fe20000000800 */
[----:B------:R3:W-:Y:S07]  /*8090*/  MEMBAR.ALL.CTA ;  /* 0x0000000000007992 */ /* 0x0007ee0000008000 */
[----:B---3--:R-:W3:Y:S02]  /*80a0*/  FENCE.VIEW.ASYNC.S ;  /* 0x00000000000073c6 */ /* 0x008ee40000000000 */
[----:B---3--:R-:W-:Y:S06]  /*80b0*/  BAR.SYNC.DEFER_BLOCKING 0x1, 0x80 ;  /* 0x0042000000007b1d */ /* 0x008fec0000010000 */
[----:B------:R-:W-:Y:S05]  /*80c0*/  @P0 BRA `(.L_x_144) ;  /* 0x0000000000340947 */ /* 0x000fea0003800000 */
[----:B------:R-:W-:Y:S01]  /*80d0*/  UIADD3 UR12, UPT, UPT, UR43, 0x1600, URZ ;  /* 0x000016002b0c7890 */ /* 0x000fe2000fffe0ff */
[----:B------:R-:W-:Y:S01]  /*80e0*/  R2UR UR9, R91 ;  /* 0x000000005b0972ca */ /* 0x000fe200000e0000 */
[----:B------:R-:W-:Y:S01]  /*80f0*/  UIADD3 UR10, UP0, UPT, UR46, 0x680, URZ ;  /* 0x000006802e0a7890 */ /* 0x000fe2000ff1e0ff */
[----:B------:R-:W-:Y:S01]  /*8100*/  R2UR UR8, R97 ;  /* 0x00000000610872ca */ /* 0x000fe200000e0000 */
[----:B------:R-:W-:Y:S02]  /*8110*/  UMOV UR7, UR36 ;  /* 0x0000002400077c82 */ /* 0x000fe40008000000 */
[----:B------:R-:W-:Y:S01]  /*8120*/  IMAD.U32 R109, RZ, RZ, UR12 ;  /* 0x0000000cff6d7e24 */ /* 0x000fe2000f8e00ff */
[----:B------:R-:W-:Y:S04]  /*8130*/  UIADD3.X UR11, UPT, UPT, URZ, UR47, URZ, UP0, !UPT ;  /* 0x0000002fff0b7290 */ /* 0x000fe800087fe4ff */
[----:B------:R-:W-:Y:S03]  /*8140*/  R2UR UR4, R109 ;  /* 0x000000006d0472ca */ /* 0x000fe600000e0000 */
[----:B------:R-:W-:Y:S02]  /*8150*/  USHF.L.U32 UR5, UR9, 0x6, URZ ;  /* 0x0000000609057899 */ /* 0x000fe400080006ff */
[----:B------:R-:W-:Y:S09]  /*8160*/  USHF.L.U32 UR6, UR8, 0x6, URZ ;  /* 0x0000000608067899 */ /* 0x000ff200080006ff */
[----:B------:R3:W-:Y:S01]  /*8170*/  UTMASTG.3D [UR4], [UR10] ;  /* 0x000000040a0073b5 */ /* 0x0007e20008010000 */
[----:B------:R0:W-:Y:S01]  /*8180*/  UTMACMDFLUSH ;  /* 0x00000000000079b7 */ /* 0x0001e20000000000 */
[----:B---3--:R-:W-:Y:S04]  /*8190*/  DEPBAR.LE SB0, 0x0 ;  /* 0x000080000000791a */ /* 0x008fe80000000000 */
.L_x_144:
[----:B------:R-:W-:Y:S05]  /*81a0*/  BSYNC.RECONVERGENT B0 ;  /* 0x0000000000007941 */ /* 0x000fea0003800200 */
.L_x_143:
[----:B------:R-:W-:Y:S01]  /*81b0*/  BAR.SYNC.DEFER_BLOCKING 0x1, 0x80 ;  /* 0x0042000000007b1d */ /* 0x000fe20000010000 */
[----:B------:R-:W-:Y:S01]  /*81c0*/  ISETP.NE.AND P2, PT, R110, RZ, PT ;  /* 0x000000ff6e00720c */ /* 0x000fe20003f45270 */
[----:B------:R-:W-:Y:S01]  /*81d0*/  IMAD.IADD R91, R43, 0x1, R79 ;  /* 0x000000012b5b7824 */ /* 0x000fe200078e024f */
[----:B------:R-:W-:Y:S01]  /*81e0*/  ISETP.NE.AND P0, PT, R111, 0x2, PT ;  /* 0x000000026f00780c */ /* 0x000fe20003f05270 */
[----:B------:R-:W-:Y:S01]  /*81f0*/  IMAD.IADD R97, R45, 0x1, R90 ;  /* 0x000000012d617824 */ /* 0x000fe200078e025a */
[----:B------:R-:W-:Y:S02]  /*8200*/  ISETP.NE.AND P1, PT, R116, 0x4, PT ;  /* 0x000000047400780c */ /* 0x000fe40003f25270 */
[----:B------:R-:W-:Y:S02]  /*8210*/  SEL R0, RZ, 0x1, P0 ;  /* 0x00000001ff007807 */ /* 0x000fe40000000000 */
[----:B------:R-:W-:Y:S02]  /*8220*/  SEL R3, RZ, 0x1, P1 ;  /* 0x00000001ff037807 */ /* 0x000fe40000800000 */
[----:B------:R-:W-:Y:S02]  /*8230*/  LOP3.LUT R107, R107, R0, RZ, 0x3c, !PT ;  /* 0x000000006b6b7212 */ /* 0x000fe400078e3cff */
[----:B------:R-:W-:Y:S02]  /*8240*/  LOP3.LUT R108, R108, R3, RZ, 0x3c, !PT ;  /* 0x000000036c6c7212 */ /* 0x000fe400078e3cff */
[----:B------:R-:W-:Y:S02]  /*8250*/  @P2 R2UR UR36, R105 ;  /* 0x00000000692422ca */ /* 0x000fe400000e0000 */
[----:B------:R-:W-:Y:S02]  /*8260*/  SEL R111, R111, RZ, P0 ;  /* 0x000000ff6f6f7207 */ /* 0x000fe40000000000 */
[----:B------:R-:W-:Y:S01]  /*8270*/  SEL R44, R116, RZ, P1 ;  /* 0x000000ff742c7207 */ /* 0x000fe20000800000 */
[----:B------:R-:W-:Y:S10]  /*8280*/  @P2 BRA `(.L_x_145) ;  /* 0xffffffe400842947 */ /* 0x000ff4000383ffff */
[----:B------:R-:W-:Y:S05]  /*8290*/  EXIT ;  /* 0x000000000000794d */ /* 0x000fea0003800000 */
.L_x_20:
[----:B--2---:R2:W1:Y:S02]  /*82a0*/  SYNCS.PHASECHK.TRANS64.TRYWAIT P0, [R3+URZ+0x3f0], R2 ;  /* 0x0003f002030075a7 */ /* 0x00446400080011ff */
[----:B-1----:R-:W-:Y:S05]  /*82b0*/  @!P0 NANOSLEEP.SYNCS 0x989680 ;  /* 0x009896800000895d */ /* 0x002fea0003900000 */
[----:B------:R-:W1:Y:S02]  /*82c0*/  @!P0 SYNCS.PHASECHK.TRANS64 P0, [R3+URZ+0x3f0], R2 ;  /* 0x0003f002030085a7 */ /* 0x000e6400080010ff */
[----:B-1----:R-:W-:Y:S05]  /*82d0*/  @!P0 BRA `(.L_x_20) ;  /* 0xfffffffc00f08947 */ /* 0x002fea000383ffff */
[----:B------:R-:W-:Y:S05]  /*82e0*/  BRA `(.L_x_146) ;  /* 0xffffff9800407947 */ /* 0x000fea000383ffff */
.L_x_23:
[----:B-1----:R-:W-:-:S07]  /*82f0*/  MOV R2, UR33 ;  /* 0x0000002100027c02 */ /* 0x002fce0008000f00 */
.L_x_147:
[----:B-1----:R1:W2:Y:S02]  /*8300*/  SYNCS.PHASECHK.TRANS64.TRYWAIT P0, [R2+URZ+0x1b0], R5 ;  /* 0x0001b005020075a7 */ /* 0x0022a400080011ff */
[----:B--2---:R-:W-:Y:S05]  /*8310*/  @!P0 NANOSLEEP.SYNCS 0x989680 ;  /* 0x009896800000895d */ /* 0x004fea0003900000 */
[----:B------:R-:W2:Y:S02]  /*8320*/  @!P0 SYNCS.PHASECHK.TRANS64 P0, [R2+URZ+0x1b0], R5 ;  /* 0x0001b005020085a7 */ /* 0x000ea400080010ff */
[----:B--2---:R-:W-:Y:S05]  /*8330*/  @!P0 BRA `(.L_x_147) ;  /* 0xfffffffc00f08947 */ /* 0x004fea000383ffff */
[----:B------:R-:W-:Y:S05]  /*8340*/  BRA `(.L_x_22) ;  /* 0xffffff9800907947 */ /* 0x000fea000383ffff */
.L_x_29:
[----:B-1----:R-:W-:-:S07]  /*8350*/  MOV R2, UR17 ;  /* 0x0000001100027c02 */ /* 0x002fce0008000f00 */
.L_x_148:
[----:B-1----:R1:W2:Y:S02]  /*8360*/  SYNCS.PHASECHK.TRANS64.TRYWAIT P0, [R2+URZ+0x1b0], R5 ;  /* 0x0001b005020075a7 */ /* 0x0022a400080011ff */
[----:B--2---:R-:W-:Y:S05]  /*8370*/  @!P0 NANOSLEEP.SYNCS 0x989680 ;  /* 0x009896800000895d */ /* 0x004fea0003900000 */
[----:B------:R-:W2:Y:S02]  /*8380*/  @!P0 SYNCS.PHASECHK.TRANS64 P0, [R2+URZ+0x1b0], R5 ;  /* 0x0001b005020085a7 */ /* 0x000ea400080010ff */
[----:B--2---:R-:W-:Y:S05]  /*8390*/  @!P0 BRA `(.L_x_148) ;  /* 0xfffffffc00f08947 */ /* 0x004fea000383ffff */
[----:B------:R-:W-:Y:S05]  /*83a0*/  BRA `(.L_x_28) ;  /* 0xffffff9c00347947 */ /* 0x000fea000383ffff */
.L_x_33:
[----:B-1----:R1:W2:Y:S02]  /*83b0*/  SYNCS.PHASECHK.TRANS64.TRYWAIT P0, [R2+URZ+0x380], R3 ;  /* 0x00038003020075a7 */ /* 0x0022a400080011ff */
[----:B--2---:R-:W-:Y:S05]  /*83c0*/  @!P0 NANOSLEEP.SYNCS 0x989680 ;  /* 0x009896800000895d */ /* 0x004fea0003900000 */
[----:B------:R-:W2:Y:S02]  /*83d0*/  @!P0 SYNCS.PHASECHK.TRANS64 P0, [R2+URZ+0x380], R3 ;  /* 0x00038003020085a7 */ /* 0x000ea400080010ff */
[----:B--2---:R-:W-:Y:S05]  /*83e0*/  @!P0 BRA `(.L_x_33) ;  /* 0xfffffffc00f08947 */ /* 0x004fea000383ffff */
[----:B------:R-:W-:Y:S05]  /*83f0*/  BRA `(.L_x_149) ;  /* 0xffffff9c00c07947 */ /* 0x000fea000383ffff */
.L_x_37:
[----:B----4-:R-:W-:-:S07]  /*8400*/  MOV R0, UR5 ;  /* 0x0000000500007c02 */ /* 0x010fce0008000f00 */
.L_x_150:
[----:B-1----:R1:W2:Y:S02]  /*8410*/  SYNCS.PHASECHK.TRANS64.TRYWAIT P0, [R0+URZ], R3 ;  /* 0x00000003000075a7 */ /* 0x0022a400080011ff */
[----:B--2---:R-:W-:Y:S05]  /*8420*/  @!P0 NANOSLEEP.SYNCS 0x989680 ;  /* 0x009896800000895d */ /* 0x004fea0003900000 */
[----:B------:R-:W2:Y:S02]  /*8430*/  @!P0 SYNCS.PHASECHK.TRANS64 P0, [R0+URZ], R3 ;  /* 0x00000003000085a7 */ /* 0x000ea400080010ff */
[----:B--2---:R-:W-:Y:S05]  /*8440*/  @!P0 BRA `(.L_x_150) ;  /* 0xfffffffc00f08947 */ /* 0x004fea000383ffff */
[----:B------:R-:W-:Y:S05]  /*8450*/  BRA `(.L_x_151) ;  /* 0xffffffa400307947 */ /* 0x000fea000383ffff */
.L_x_38:
[----:B----4-:R-:W-:-:S07]  /*8460*/  MOV R0, UR5 ;  /* 0x0000000500007c02 */ /* 0x010fce0008000f00 */
.L_x_152:
[----:B-1----:R1:W2:Y:S02]  /*8470*/  SYNCS.PHASECHK.TRANS64.TRYWAIT P0, [R0+URZ], R3 ;  /* 0x00000003000075a7 */ /* 0x0022a400080011ff */
[----:B--2---:R-:W-:Y:S05]  /*8480*/  @!P0 NANOSLEEP.SYNCS 0x989680 ;  /* 0x009896800000895d */ /* 0x004fea0003900000 */
[----:B------:R-:W2:Y:S02]  /*8490*/  @!P0 SYNCS.PHASECHK.TRANS64 P0, [R0+URZ], R3 ;  /* 0x00000003000085a7 */ /* 0x000ea400080010ff */
[----:B--2---:R-:W-:Y:S05]  /*84a0*/  @!P0 BRA `(.L_x_152) ;  /* 0xfffffffc00f08947 */ /* 0x004fea000383ffff */
[----:B------:R-:W-:Y:S05]  /*84b0*/  BRA `(.L_x_153) ;  /* 0xffffffa4003c7947 */ /* 0x000fea000383ffff */
.L_x_39:
[----:B----4-:R-:W-:-:S07]  /*84c0*/  MOV R0, UR5 ;  /* 0x0000000500007c02 */ /* 0x010fce0008000f00 */
.L_x_154:
[----:B-1----:R1:W2:Y:S02]  /*84d0*/  SYNCS.PHASECHK.TRANS64.TRYWAIT P0, [R0+URZ], R3 ;  /* 0x00000003000075a7 */ /* 0x0022a400080011ff */
[----:B--2---:R-:W-:Y:S05]  /*84e0*/  @!P0 NANOSLEEP.SYNCS 0x989680 ;  /* 0x009896800000895d */ /* 0x004fea0003900000 */
[----:B------:R-:W2:Y:S02]  /*84f0*/  @!P0 SYNCS.PHASECHK.TRANS64 P0, [R0+URZ], R3 ;  /* 0x00000003000085a7 */ /* 0x000ea400080010ff */
[----:B--2---:R-:W-:Y:S05]  /*8500*/  @!P0 BRA `(.L_x_154) ;  /* 0xfffffffc00f08947 */ /* 0x004fea000383ffff */
[----:B------:R-:W-:Y:S05]  /*8510*/  BRA `(.L_x_155) ;  /* 0xffffffa400487947 */ /* 0x000fea000383ffff */
.L_x_40:
[----:B----4-:R-:W-:-:S07]  /*8520*/  MOV R0, UR5 ;  /* 0x0000000500007c02 */ /* 0x010fce0008000f00 */
.L_x_156:
[----:B-1----:R1:W2:Y:S02]  /*8530*/  SYNCS.PHASECHK.TRANS64.TRYWAIT P0, [R0+URZ], R3 ;  /* 0x00000003000075a7 */ /* 0x0022a400080011ff */
[----:B--2---:R-:W-:Y:S05]  /*8540*/  @!P0 NANOSLEEP.SYNCS 0x989680 ;  /* 0x009896800000895d */ /* 0x004fea0003900000 */
[----:B------:R-:W2:Y:S02]  /*8550*/  @!P0 SYNCS.PHASECHK.TRANS64 P0, [R0+URZ], R3 ;  /* 0x00000003000085a7 */ /* 0x000ea400080010ff */
[----:B--2---:R-:W-:Y:S05]  /*8560*/  @!P0 BRA `(.L_x_156) ;  /* 0xfffffffc00f08947 */ /* 0x004fea000383ffff */
[----:B------:R-:W-:Y:S05]  /*8570*/  BRA `(.L_x_157) ;  /* 0xffffffa400547947 */ /* 0x000fea000383ffff */
.L_x_41:
[----:B----4-:R-:W-:-:S07]  /*8580*/  MOV R0, UR5 ;  /* 0x0000000500007c02 */ /* 0x010fce0008000f00 */
.L_x_158:
[----:B-1----:R1:W2:Y:S02]  /*8590*/  SYNCS.PHASECHK.TRANS64.TRYWAIT P0, [R0+URZ], R3 ;  /* 0x00000003000075a7 */ /* 0x0022a400080011ff */
[----:B--2---:R-:W-:Y:S05]  /*85a0*/  @!P0 NANOSLEEP.SYNCS 0x989680 ;  /* 0x009896800000895d */ /* 0x004fea0003900000 */
[----:B------:R-:W2:Y:S02]  /*85b0*/  @!P0 SYNCS.PHASECHK.TRANS64 P0, [R0+URZ], R3 ;  /* 0x00000003000085a7 */ /* 0x000ea400080010ff */
[----:B--2---:R-:W-:Y:S05]  /*85c0*/  @!P0 BRA `(.L_x_158) ;  /* 0xfffffffc00f08947 */ /* 0x004fea000383ffff */
[----:B------:R-:W-:Y:S05]  /*85d0*/  BRA `(.L_x_159) ;  /* 0xffffffa400607947 */ /* 0x000fea000383ffff */
.L_x_42:
[----:B----4-:R-:W-:-:S07]  /*85e0*/  MOV R0, UR5 ;  /* 0x0000000500007c02 */ /* 0x010fce0008000f00 */
.L_x_160:
[----:B-1----:R1:W2:Y:S02]  /*85f0*/  SYNCS.PHASECHK.TRANS64.TRYWAIT P0, [R0+URZ], R3 ;  /* 0x00000003000075a7 */ /* 0x0022a400080011ff */
[----:B--2---:R-:W-:Y:S05]  /*8600*/  @!P0 NANOSLEEP.SYNCS 0x989680 ;  /* 0x009896800000895d */ /* 0x004fea0003900000 */
[----:B------:R-:W2:Y:S02]  /*8610*/  @!P0 SYNCS.PHASECHK.TRANS64 P0, [R0+URZ], R3 ;  /* 0x00000003000085a7 */ /* 0x000ea400080010ff */
[----:B--2---:R-:W-:Y:S05]  /*8620*/  @!P0 BRA `(.L_x_160) ;  /* 0xfffffffc00f08947 */ /* 0x004fea000383ffff */
[----:B------:R-:W-:Y:S05]  /*8630*/  BRA `(.L_x_161) ;  /* 0xffffffa4006c7947 */ /* 0x000fea000383ffff */
.L_x_43:
[----:B----4-:R-:W-:-:S07]  /*8640*/  MOV R0, UR5 ;  /* 0x0000000500007c02 */ /* 0x010fce0008000f00 */
.L_x_162:
[----:B-1----:R1:W2:Y:S02]  /*8650*/  SYNCS.PHASECHK.TRANS64.TRYWAIT P0, [R0+URZ], R3 ;  /* 0x00000003000075a7 */ /* 0x0022a400080011ff */
[----:B--2---:R-:W-:Y:S05]  /*8660*/  @!P0 NANOSLEEP.SYNCS 0x989680 ;  /* 0x009896800000895d */ /* 0x004fea0003900000 */
[----:B------:R-:W2:Y:S02]  /*8670*/  @!P0 SYNCS.PHASECHK.TRANS64 P0, [R0+URZ], R3 ;  /* 0x00000003000085a7 */ /* 0x000ea400080010ff */
[----:B--2---:R-:W-:Y:S05]  /*8680*/  @!P0 BRA `(.L_x_162) ;  /* 0xfffffffc00f08947 */ /* 0x004fea000383ffff */
[----:B------:R-:W-:Y:S05]  /*8690*/  BRA `(.L_x_163) ;  /* 0xffffffa400787947 */ /* 0x000fea000383ffff */
.L_x_44:
[----:B----4-:R-:W-:-:S07]  /*86a0*/  MOV R0, UR5 ;  /* 0x0000000500007c02 */ /* 0x010fce0008000f00 */
.L_x_164:
[----:B-1----:R1:W2:Y:S02]  /*86b0*/  SYNCS.PHASECHK.TRANS64.TRYWAIT P0, [R0+URZ], R3 ;  /* 0x00000003000075a7 */ /* 0x0022a400080011ff */
[----:B--2---:R-:W-:Y:S05]  /*86c0*/  @!P0 NANOSLEEP.SYNCS 0x989680 ;  /* 0x009896800000895d */ /* 0x004fea0003900000 */
[----:B------:R-:W2:Y:S02]  /*86d0*/  @!P0 SYNCS.PHASECHK.TRANS64 P0, [R0+URZ], R3 ;  /* 0x00000003000085a7 */ /* 0x000ea400080010ff */
[----:B--2---:R-:W-:Y:S05]  /*86e0*/  @!P0 BRA `(.L_x_164) ;  /* 0xfffffffc00f08947 */ /* 0x004fea000383ffff */
[----:B------:R-:W-:Y:S05]  /*86f0*/  BRA `(.L_x_165) ;  /* 0xffffffa400847947 */ /* 0x000fea000383ffff */
.L_x_45:
[----:B----4-:R-:W-:-:S07]  /*8700*/  MOV R0, UR5 ;  /* 0x0000000500007c02 */ /* 0x010fce0008000f00 */
.L_x_166:
[----:B-1----:R1:W2:Y:S02]  /*8710*/  SYNCS.PHASECHK.TRANS64.TRYWAIT P0, [R0+URZ], R3 ;  /* 0x00000003000075a7 */ /* 0x0022a400080011ff */
[----:B--2---:R-:W-:Y:S05]  /*8720*/  @!P0 NANOSLEEP.SYNCS 0x989680 ;  /* 0x009896800000895d */ /* 0x004fea0003900000 */
[----:B------:R-:W2:Y:S02]  /*8730*/  @!P0 SYNCS.PHASECHK.TRANS64 P0, [R0+URZ], R3 ;  /* 0x00000003000085a7 */ /* 0x000ea400080010ff */
[----:B--2---:R-:W-:Y:S05]  /*8740*/  @!P0 BRA `(.L_x_166) ;  /* 0xfffffffc00f08947 */ /* 0x004fea000383ffff */
[----:B------:R-:W-:Y:S05]  /*8750*/  BRA `(.L_x_167) ;  /* 0xffffffa400907947 */ /* 0x000fea000383ffff */
.L_x_46:
[----:B----4-:R-:W-:-:S07]  /*8760*/  MOV R0, UR5 ;  /* 0x0000000500007c02 */ /* 0x010fce0008000f00 */
.L_x_168:
[----:B-1----:R1:W2:Y:S02]  /*8770*/  SYNCS.PHASECHK.TRANS64.TRYWAIT P0, [R0+URZ], R3 ;  /* 0x00000003000075a7 */ /* 0x0022a400080011ff */
[----:B--2---:R-:W-:Y:S05]  /*8780*/  @!P0 NANOSLEEP.SYNCS 0x989680 ;  /* 0x009896800000895d */ /* 0x004fea0003900000 */
[----:B------:R-:W2:Y:S02]  /*8790*/  @!P0 SYNCS.PHASECHK.TRANS64 P0, [R0+URZ], R3 ;  /* 0x00000003000085a7 */ /* 0x000ea400080010ff */
[----:B--2---:R-:W-:Y:S05]  /*87a0*/  @!P0 BRA `(.L_x_168) ;  /* 0xfffffffc00f08947 */ /* 0x004fea000383ffff */
[----:B------:R-:W-:Y:S05]  /*87b0*/  BRA `(.L_x_169) ;  /* 0xffffffa4009c7947 */ /* 0x000fea000383ffff */
.L_x_47:
[----:B----4-:R-:W-:-:S07]  /*87c0*/  MOV R0, UR5 ;  /* 0x0000000500007c02 */ /* 0x010fce0008000f00 */
.L_x_170:
[----:B-1----:R1:W2:Y:S02]  /*87d0*/  SYNCS.PHASECHK.TRANS64.TRYWAIT P0, [R0+URZ], R3 ;  /* 0x00000003000075a7 */ /* 0x0022a400080011ff */
[----:B--2---:R-:W-:Y:S05]  /*87e0*/  @!P0 NANOSLEEP.SYNCS 0x989680 ;  /* 0x009896800000895d */ /* 0x004fea0003900000 */
[----:B------:R-:W2:Y:S02]  /*87f0*/  @!P0 SYNCS.PHASECHK.TRANS64 P0, [R0+URZ], R3 ;  /* 0x00000003000085a7 */ /* 0x000ea400080010ff */
[----:B--2---:R-:W-:Y:S05]  /*8800*/  @!P0 BRA `(.L_x_170) ;  /* 0xfffffffc00f08947 */ /* 0x004fea000383ffff */
[----:B------:R-:W-:Y:S05]  /*8810*/  BRA `(.L_x_171) ;  /* 0xffffffa400a87947 */ /* 0x000fea000383ffff */
.L_x_48:
[----:B----4-:R-:W-:-:S07]  /*8820*/  MOV R0, UR5 ;  /* 0x0000000500007c02 */ /* 0x010fce0008000f00 */
.L_x_172:
[----:B-1----:R1:W2:Y:S02]  /*8830*/  SYNCS.PHASECHK.TRANS64.TRYWAIT P0, [R0+URZ], R3 ;  /* 0x00000003000075a7 */ /* 0x0022a400080011ff */
[----:B--2---:R-:W-:Y:S05]  /*8840*/  @!P0 NANOSLEEP.SYNCS 0x989680 ;  /* 0x009896800000895d */ /* 0x004fea0003900000 */
[----:B------:R-:W2:Y:S02]  /*8850*/  @!P0 SYNCS.PHASECHK.TRANS64 P0, [R0+URZ], R3 ;  /* 0x00000003000085a7 */ /* 0x000ea400080010ff */
[----:B--2---:R-:W-:Y:S05]  /*8860*/  @!P0 BRA `(.L_x_172) ;  /* 0xfffffffc00f08947 */ /* 0x004fea000383ffff */
[----:B------:R-:W-:Y:S05]  /*8870*/  BRA `(.L_x_173) ;  /* 0xffffffa400b47947 */ /* 0x000fea000383ffff */
.L_x_49:
[----:B----4-:R-:W-:-:S07]  /*8880*/  MOV R0, UR5 ;  /* 0x0000000500007c02 */ /* 0x010fce0008000f00 */
.L_x_174:
[----:B-1----:R1:W2:Y:S02]  /*8890*/  SYNCS.PHASECHK.TRANS64.TRYWAIT P0, [R0+URZ], R3 ;  /* 0x00000003000075a7 */ /* 0x0022a400080011ff */
[----:B--2---:R-:W-:Y:S05]  /*88a0*/  @!P0 NANOSLEEP.SYNCS 0x989680 ;  /* 0x009896800000895d */ /* 0x004fea0003900000 */
[----:B------:R-:W2:Y:S02]  /*88b0*/  @!P0 SYNCS.PHASECHK.TRANS64 P0, [R0+URZ], R3 ;  /* 0x00000003000085a7 */ /* 0x000ea400080010ff */
[----:B--2---:R-:W-:Y:S05]  /*88c0*/  @!P0 BRA `(.L_x_174) ;  /* 0xfffffffc00f08947 */ /* 0x004fea000383ffff */
[----:B------:R-:W-:Y:S05]  /*88d0*/  BRA `(.L_x_175) ;  /* 0xffffffa400c07947 */ /* 0x000fea000383ffff */
.L_x_50:
[----:B----4-:R-:W-:-:S07]  /*88e0*/  MOV R0, UR5 ;  /* 0x0000000500007c02 */ /* 0x010fce0008000f00 */
.L_x_176:
[----:B-1----:R1:W2:Y:S02]  /*88f0*/  SYNCS.PHASECHK.TRANS64.TRYWAIT P0, [R0+URZ], R3 ;  /* 0x00000003000075a7 */ /* 0x0022a400080011ff */
[----:B--2---:R-:W-:Y:S05]  /*8900*/  @!P0 NANOSLEEP.SYNCS 0x989680 ;  /* 0x009896800000895d */ /* 0x004fea0003900000 */
[----:B------:R-:W2:Y:S02]  /*8910*/  @!P0 SYNCS.PHASECHK.TRANS64 P0, [R0+URZ], R3 ;  /* 0x00000003000085a7 */ /* 0x000ea400080010ff */
[----:B--2---:R-:W-:Y:S05]  /*8920*/  @!P0 BRA `(.L_x_176) ;  /* 0xfffffffc00f08947 */ /* 0x004fea000383ffff */
[----:B------:R-:W-:Y:S05]  /*8930*/  BRA `(.L_x_177) ;  /* 0xffffffa400cc7947 */ /* 0x000fea000383ffff */
.L_x_51:
[----:B----4-:R-:W-:-:S07]  /*8940*/  MOV R0, UR5 ;  /* 0x0000000500007c02 */ /* 0x010fce0008000f00 */
.L_x_178:
[----:B-1----:R1:W2:Y:S02]  /*8950*/  SYNCS.PHASECHK.TRANS64.TRYWAIT P0, [R0+URZ], R3 ;  /* 0x00000003000075a7 */ /* 0x0022a400080011ff */
[----:B--2---:R-:W-:Y:S05]  /*8960*/  @!P0 NANOSLEEP.SYNCS 0x989680 ;  /* 0x009896800000895d */ /* 0x004fea0003900000 */
[----:B------:R-:W2:Y:S02]  /*8970*/  @!P0 SYNCS.PHASECHK.TRANS64 P0, [R0+URZ], R3 ;  /* 0x00000003000085a7 */ /* 0x000ea400080010ff */
[----:B--2---:R-:W-:Y:S05]  /*8980*/  @!P0 BRA `(.L_x_178) ;  /* 0xfffffffc00f08947 */ /* 0x004fea000383ffff */
[----:B------:R-:W-:Y:S05]  /*8990*/  BRA `(.L_x_179) ;  /* 0xffffffa400d87947 */ /* 0x000fea000383ffff */
.L_x_52:
[----:B----4-:R-:W-:-:S07]  /*89a0*/  MOV R0, UR5 ;  /* 0x0000000500007c02 */ /* 0x010fce0008000f00 */
.L_x_180:
[----:B-1----:R1:W2:Y:S02]  /*89b0*/  SYNCS.PHASECHK.TRANS64.TRYWAIT P0, [R0+URZ], R3 ;  /* 0x00000003000075a7 */ /* 0x0022a400080011ff */
[----:B--2---:R-:W-:Y:S05]  /*89c0*/  @!P0 NANOSLEEP.SYNCS 0x989680 ;  /* 0x009896800000895d */ /* 0x004fea0003900000 */
[----:B------:R-:W2:Y:S02]  /*89d0*/  @!P0 SYNCS.PHASECHK.TRANS64 P0, [R0+URZ], R3 ;  /* 0x00000003000085a7 */ /* 0x000ea400080010ff */
[----:B--2---:R-:W-:Y:S05]  /*89e0*/  @!P0 BRA `(.L_x_180) ;  /* 0xfffffffc00f08947 */ /* 0x004fea000383ffff */
[----:B------:R-:W-:Y:S05]  /*89f0*/  BRA `(.L_x_181) ;  /* 0xffffffa400e47947 */ /* 0x000fea000383ffff */
.L_x_53:
[----:B----4-:R-:W-:-:S07]  /*8a00*/  MOV R0, UR5 ;  /* 0x0000000500007c02 */ /* 0x010fce0008000f00 */
.L_x_182:
[----:B-1----:R1:W2:Y:S02]  /*8a10*/  SYNCS.PHASECHK.TRANS64.TRYWAIT P0, [R0+URZ], R3 ;  /* 0x00000003000075a7 */ /* 0x0022a400080011ff */
[----:B--2---:R-:W-:Y:S05]  /*8a20*/  @!P0 NANOSLEEP.SYNCS 0x989680 ;  /* 0x009896800000895d */ /* 0x004fea0003900000 */
[----:B------:R-:W2:Y:S02]  /*8a30*/  @!P0 SYNCS.PHASECHK.TRANS64 P0, [R0+URZ], R3 ;  /* 0x00000003000085a7 */ /* 0x000ea400080010ff */
[----:B--2---:R-:W-:Y:S05]  /*8a40*/  @!P0 BRA `(.L_x_182) ;  /* 0xfffffffc00f08947 */ /* 0x004fea000383ffff */
[----:B------:R-:W-:Y:S05]  /*8a50*/  BRA `(.L_x_183) ;  /* 0xffffffa400f07947 */ /* 0x000fea000383ffff */
.L_x_54:
[----:B----4-:R-:W-:-:S07]  /*8a60*/  MOV R0, UR5 ;  /* 0x0000000500007c02 */ /* 0x010fce0008000f00 */
.L_x_184:
[----:B-1----:R1:W2:Y:S02]  /*8a70*/  SYNCS.PHASECHK.TRANS64.TRYWAIT P0, [R0+URZ], R3 ;  /* 0x00000003000075a7 */ /* 0x0022a400080011ff */
[----:B--2---:R-:W-:Y:S05]  /*8a80*/  @!P0 NANOSLEEP.SYNCS 0x989680 ;  /* 0x009896800000895d */ /* 0x004fea0003900000 */
[----:B------:R-:W2:Y:S02]  /*8a90*/  @!P0 SYNCS.PHASECHK.TRANS64 P0, [R0+URZ], R3 ;  /* 0x00000003000085a7 */ /* 0x000ea400080010ff */
[----:B--2---:R-:W-:Y:S05]  /*8aa0*/  @!P0 BRA `(.L_x_184) ;  /* 0xfffffffc00f08947 */ /* 0x004fea000383ffff */
[----:B------:R-:W-:Y:S05]  /*8ab0*/  BRA `(.L_x_185) ;  /* 0xffffffa400fc7947 */ /* 0x000fea000383ffff */
.L_x_55:
[----:B----4-:R-:W-:-:S07]  /*8ac0*/  MOV R0, UR5 ;  /* 0x0000000500007c02 */ /* 0x010fce0008000f00 */
.L_x_186:
[----:B-1----:R1:W2:Y:S02]  /*8ad0*/  SYNCS.PHASECHK.TRANS64.TRYWAIT P0, [R0+URZ], R3 ;  /* 0x00000003000075a7 */ /* 0x0022a400080011ff */
[----:B--2---:R-:W-:Y:S05]  /*8ae0*/  @!P0 NANOSLEEP.SYNCS 0x989680 ;  /* 0x009896800000895d */ /* 0x004fea0003900000 */
[----:B------:R-:W2:Y:S02]  /*8af0*/  @!P0 SYNCS.PHASECHK.TRANS64 P0, [R0+URZ], R3 ;  /* 0x00000003000085a7 */ /* 0x000ea400080010ff */
[----:B--2---:R-:W-:Y:S05]  /*8b00*/  @!P0 BRA `(.L_x_186) ;  /* 0xfffffffc00f08947 */ /* 0x004fea000383ffff */
[----:B------:R-:W-:Y:S05]  /*8b10*/  BRA `(.L_x_187) ;  /* 0xffffffa800087947 */ /* 0x000fea000383ffff */
.L_x_56:
[----:B----4-:R-:W-:-:S07]  /*8b20*/  MOV R0, UR5 ;  /* 0x0000000500007c02 */ /* 0x010fce0008000f00 */
.L_x_188:
[----:B-1----:R1:W2:Y:S02]  /*8b30*/  SYNCS.PHASECHK.TRANS64.TRYWAIT P0, [R0+URZ], R3 ;  /* 0x00000003000075a7 */ /* 0x0022a400080011ff */
[----:B--2---:R-:W-:Y:S05]  /*8b40*/  @!P0 NANOSLEEP.SYNCS 0x989680 ;  /* 0x009896800000895d */ /* 0x004fea0003900000 */
[----:B------:R-:W2:Y:S02]  /*8b50*/  @!P0 SYNCS.PHASECHK.TRANS64 P0, [R0+URZ], R3 ;  /* 0x00000003000085a7 */ /* 0x000ea400080010ff */
[----:B--2---:R-:W-:Y:S05]  /*8b60*/  @!P0 BRA `(.L_x_188) ;  /* 0xfffffffc00f08947 */ /* 0x004fea000383ffff */
[----:B------:R-:W-:Y:S05]  /*8b70*/  BRA `(.L_x_189) ;  /* 0xffffffa800147947 */ /* 0x000fea000383ffff */
.L_x_57:
[----:B----4-:R-:W-:-:S07]  /*8b80*/  MOV R0, UR5 ;  /* 0x0000000500007c02 */ /* 0x010fce0008000f00 */
.L_x_190:
[----:B-1----:R1:W2:Y:S02]  /*8b90*/  SYNCS.PHASECHK.TRANS64.TRYWAIT P0, [R0+URZ], R3 ;  /* 0x00000003000075a7 */ /* 0x0022a400080011ff */
[----:B--2---:R-:W-:Y:S05]  /*8ba0*/  @!P0 NANOSLEEP.SYNCS 0x989680 ;  /* 0x009896800000895d */ /* 0x004fea0003900000 */
[----:B------:R-:W2:Y:S02]  /*8bb0*/  @!P0 SYNCS.PHASECHK.TRANS64 P0, [R0+URZ], R3 ;  /* 0x00000003000085a7 */ /* 0x000ea400080010ff */
[----:B--2---:R-:W-:Y:S05]  /*8bc0*/  @!P0 BRA `(.L_x_190) ;  /* 0xfffffffc00f08947 */ /* 0x004fea000383ffff */
[----:B------:R-:W-:Y:S05]  /*8bd0*/  BRA `(.L_x_191) ;  /* 0xffffffa800207947 */ /* 0x000fea000383ffff */
.L_x_58:
[----:B----4-:R-:W-:-:S07]  /*8be0*/  MOV R0, UR5 ;  /* 0x0000000500007c02 */ /* 0x010fce0008000f00 */
.L_x_192:
[----:B-1----:R1:W2:Y:S02]  /*8bf0*/  SYNCS.PHASECHK.TRANS64.TRYWAIT P0, [R0+URZ], R3 ;  /* 0x00000003000075a7 */ /* 0x0022a400080011ff */
[----:B--2---:R-:W-:Y:S05]  /*8c00*/  @!P0 NANOSLEEP.SYNCS 0x989680 ;  /* 0x009896800000895d */ /* 0x004fea0003900000 */
[----:B------:R-:W2:Y:S02]  /*8c10*/  @!P0 SYNCS.PHASECHK.TRANS64 P0, [R0+URZ], R3 ;  /* 0x00000003000085a7 */ /* 0x000ea400080010ff */
[----:B--2---:R-:W-:Y:S05]  /*8c20*/  @!P0 BRA `(.L_x_192) ;  /* 0xfffffffc00f08947 */ /* 0x004fea000383ffff */
[----:B------:R-:W-:Y:S05]  /*8c30*/  BRA `(.L_x_193) ;  /* 0xffffffa8002c7947 */ /* 0x000fea000383ffff */
.L_x_59:
[----:B----4-:R-:W-:-:S07]  /*8c40*/  MOV R0, UR5 ;  /* 0x0000000500007c02 */ /* 0x010fce0008000f00 */
.L_x_194:
[----:B-1----:R1:W2:Y:S02]  /*8c50*/  SYNCS.PHASECHK.TRANS64.TRYWAIT P0, [R0+URZ], R3 ;  /* 0x00000003000075a7 */ /* 0x0022a400080011ff */
[----:B--2---:R-:W-:Y:S05]  /*8c60*/  @!P0 NANOSLEEP.SYNCS 0x989680 ;  /* 0x009896800000895d */ /* 0x004fea0003900000 */
[----:B------:R-:W2:Y:S02]  /*8c70*/  @!P0 SYNCS.PHASECHK.TRANS64 P0, [R0+URZ], R3 ;  /* 0x00000003000085a7 */ /* 0x000ea400080010ff */
[----:B--2---:R-:W-:Y:S05]  /*8c80*/  @!P0 BRA `(.L_x_194) ;  /* 0xfffffffc00f08947 */ /* 0x004fea000383ffff */
[----:B------:R-:W-:Y:S05]  /*8c90*/  BRA `(.L_x_195) ;  /* 0xffffffa800387947 */ /* 0x000fea000383ffff */
.L_x_60:
[----:B----4-:R-:W-:-:S07]  /*8ca0*/  MOV R0, UR5 ;  /* 0x0000000500007c02 */ /* 0x010fce0008000f00 */
.L_x_196:
[----:B-1----:R1:W2:Y:S02]  /*8cb0*/  SYNCS.PHASECHK.TRANS64.TRYWAIT P0, [R0+URZ], R3 ;  /* 0x00000003000075a7 */ /* 0x0022a400080011ff */
[----:B--2---:R-:W-:Y:S05]  /*8cc0*/  @!P0 NANOSLEEP.SYNCS 0x989680 ;  /* 0x009896800000895d */ /* 0x004fea0003900000 */
[----:B------:R-:W2:Y:S02]  /*8cd0*/  @!P0 SYNCS.PHASECHK.TRANS64 P0, [R0+URZ], R3 ;  /* 0x00000003000085a7 */ /* 0x000ea400080010ff */
[----:B--2---:R-:W-:Y:S05]  /*8ce0*/  @!P0 BRA `(.L_x_196) ;  /* 0xfffffffc00f08947 */ /* 0x004fea000383ffff */
[----:B------:R-:W-:Y:S05]  /*8cf0*/  BRA `(.L_x_197) ;  /* 0xffffffa800447947 */ /* 0x000fea000383ffff */
.L_x_61:
[----:B----4-:R-:W-:-:S07]  /*8d00*/  MOV R0, UR5 ;  /* 0x0000000500007c02 */ /* 0x010fce0008000f00 */
.L_x_198:
[----:B-1----:R1:W2:Y:S02]  /*8d10*/  SYNCS.PHASECHK.TRANS64.TRYWAIT P0, [R0+URZ], R3 ;  /* 0x00000003000075a7 */ /* 0x0022a400080011ff */
[----:B--2---:R-:W-:Y:S05]  /*8d20*/  @!P0 NANOSLEEP.SYNCS 0x989680 ;  /* 0x009896800000895d */ /* 0x004fea0003900000 */
[----:B------:R-:W2:Y:S02]  /*8d30*/  @!P0 SYNCS.PHASECHK.TRANS64 P0, [R0+URZ], R3 ;  /* 0x00000003000085a7 */ /* 0x000ea400080010ff */
[----:B--2---:R-:W-:Y:S05]  /*8d40*/  @!P0 BRA `(.L_x_198) ;  /* 0xfffffffc00f08947 */ /* 0x004fea000383ffff */
[----:B------:R-:W-:Y:S05]  /*8d50*/  BRA `(.L_x_199) ;  /* 0xffffffa800507947 */ /* 0x000fea000383ffff */
.L_x_62:
[----:B----4-:R-:W-:-:S07]  /*8d60*/  MOV R0, UR5 ;  /* 0x0000000500007c02 */ /* 0x010fce0008000f00 */
.L_x_200:
[----:B-1----:R1:W2:Y:S02]  /*8d70*/  SYNCS.PHASECHK.TRANS64.TRYWAIT P0, [R0+URZ], R3 ;  /* 0x00000003000075a7 */ /* 0x0022a400080011ff */
[----:B--2---:R-:W-:Y:S05]  /*8d80*/  @!P0 NANOSLEEP.SYNCS 0x989680 ;  /* 0x009896800000895d */ /* 0x004fea0003900000 */
[----:B------:R-:W2:Y:S02]  /*8d90*/  @!P0 SYNCS.PHASECHK.TRANS64 P0, [R0+URZ], R3 ;  /* 0x00000003000085a7 */ /* 0x000ea400080010ff */
[----:B--2---:R-:W-:Y:S05]  /*8da0*/  @!P0 BRA `(.L_x_200) ;  /* 0xfffffffc00f08947 */ /* 0x004fea000383ffff */
[----:B------:R-:W-:Y:S05]  /*8db0*/  BRA `(.L_x_201) ;  /* 0xffffffa8005c7947 */ /* 0x000fea000383ffff */
.L_x_63:
[----:B----4-:R-:W-:-:S07]  /*8dc0*/  MOV R0, UR5 ;  /* 0x0000000500007c02 */ /* 0x010fce0008000f00 */
.L_x_202:
[----:B-1----:R1:W2:Y:S02]  /*8dd0*/  SYNCS.PHASECHK.TRANS64.TRYWAIT P0, [R0+URZ], R3 ;  /* 0x00000003000075a7 */ /* 0x0022a400080011ff */
[----:B--2---:R-:W-:Y:S05]  /*8de0*/  @!P0 NANOSLEEP.SYNCS 0x989680 ;  /* 0x009896800000895d */ /* 0x004fea0003900000 */
[----:B------:R-:W2:Y:S02]  /*8df0*/  @!P0 SYNCS.PHASECHK.TRANS64 P0, [R0+URZ], R3 ;  /* 0x00000003000085a7 */ /* 0x000ea400080010ff */
[----:B--2---:R-:W-:Y:S05]  /*8e00*/  @!P0 BRA `(.L_x_202) ;  /* 0xfffffffc00f08947 */ /* 0x004fea000383ffff */
[----:B------:R-:W-:Y:S05]  /*8e10*/  BRA `(.L_x_203) ;  /* 0xffffffa800687947 */ /* 0x000fea000383ffff */
.L_x_64:
[----:B----4-:R-:W-:-:S07]  /*8e20*/  MOV R0, UR5 ;  /* 0x0000000500007c02 */ /* 0x010fce0008000f00 */
.L_x_204:
[----:B-1----:R1:W2:Y:S02]  /*8e30*/  SYNCS.PHASECHK.TRANS64.TRYWAIT P0, [R0+URZ], R3 ;  /* 0x00000003000075a7 */ /* 0x0022a400080011ff */
[----:B--2---:R-:W-:Y:S05]  /*8e40*/  @!P0 NANOSLEEP.SYNCS 0x989680 ;  /* 0x009896800000895d */ /* 0x004fea0003900000 */
[----:B------:R-:W2:Y:S02]  /*8e50*/  @!P0 SYNCS.PHASECHK.TRANS64 P0, [R0+URZ], R3 ;  /* 0x00000003000085a7 */ /* 0x000ea400080010ff */
[----:B--2---:R-:W-:Y:S05]  /*8e60*/  @!P0 BRA `(.L_x_204) ;  /* 0xfffffffc00f08947 */ /* 0x004fea000383ffff */
[----:B------:R-:W-:Y:S05]  /*8e70*/  BRA `(.L_x_205) ;  /* 0xffffffa800747947 */ /* 0x000fea000383ffff */
.L_x_65:
[----:B----4-:R-:W-:-:S07]  /*8e80*/  MOV R0, UR5 ;  /* 0x0000000500007c02 */ /* 0x010fce0008000f00 */
.L_x_206:
[----:B-1----:R1:W2:Y:S02]  /*8e90*/  SYNCS.PHASECHK.TRANS64.TRYWAIT P0, [R0+URZ], R3 ;  /* 0x00000003000075a7 */ /* 0x0022a400080011ff */
[----:B--2---:R-:W-:Y:S05]  /*8ea0*/  @!P0 NANOSLEEP.SYNCS 0x989680 ;  /* 0x009896800000895d */ /* 0x004fea0003900000 */
[----:B------:R-:W2:Y:S02]  /*8eb0*/  @!P0 SYNCS.PHASECHK.TRANS64 P0, [R0+URZ], R3 ;  /* 0x00000003000085a7 */ /* 0x000ea400080010ff */
[----:B--2---:R-:W-:Y:S05]  /*8ec0*/  @!P0 BRA `(.L_x_206) ;  /* 0xfffffffc00f08947 */ /* 0x004fea000383ffff */
[----:B------:R-:W-:Y:S05]  /*8ed0*/  BRA `(.L_x_207) ;  /* 0xffffffa800807947 */ /* 0x000fea000383ffff */
.L_x_66:
[----:B----4-:R-:W-:-:S07]  /*8ee0*/  MOV R0, UR5 ;  /* 0x0000000500007c02 */ /* 0x010fce0008000f00 */
.L_x_208:
[----:B-1----:R1:W2:Y:S02]  /*8ef0*/  SYNCS.PHASECHK.TRANS64.TRYWAIT P0, [R0+URZ], R3 ;  /* 0x00000003000075a7 */ /* 0x0022a400080011ff */
[----:B--2---:R-:W-:Y:S05]  /*8f00*/  @!P0 NANOSLEEP.SYNCS 0x989680 ;  /* 0x009896800000895d */ /* 0x004fea0003900000 */
[----:B------:R-:W2:Y:S02]  /*8f10*/  @!P0 SYNCS.PHASECHK.TRANS64 P0, [R0+URZ], R3 ;  /* 0x00000003000085a7 */ /* 0x000ea400080010ff */
[----:B--2---:R-:W-:Y:S05]  /*8f20*/  @!P0 BRA `(.L_x_208) ;  /* 0xfffffffc00f08947 */ /* 0x004fea000383ffff */
[----:B------:R-:W-:Y:S05]  /*8f30*/  BRA `(.L_x_209) ;  /* 0xffffffa8008c7947 */ /* 0x000fea000383ffff */
.L_x_67:
[----:B----4-:R-:W-:-:S07]  /*8f40*/  MOV R0, UR5 ;  /* 0x0000000500007c02 */ /* 0x010fce0008000f00 */
.L_x_210:
[----:B-1----:R1:W2:Y:S02]  /*8f50*/  SYNCS.PHASECHK.TRANS64.TRYWAIT P0, [R0+URZ], R3 ;  /* 0x00000003000075a7 */ /* 0x0022a400080011ff */
[----:B--2---:R-:W-:Y:S05]  /*8f60*/  @!P0 NANOSLEEP.SYNCS 0x989680 ;  /* 0x009896800000895d */ /* 0x004fea0003900000 */
[----:B------:R-:W2:Y:S02]  /*8f70*/  @!P0 SYNCS.PHASECHK.TRANS64 P0, [R0+URZ], R3 ;  /* 0x00000003000085a7 */ /* 0x000ea400080010ff */
[----:B--2---:R-:W-:Y:S05]  /*8f80*/  @!P0 BRA `(.L_x_210) ;  /* 0xfffffffc00f08947 */ /* 0x004fea000383ffff */
[----:B------:R-:W-:Y:S05]  /*8f90*/  BRA `(.L_x_211) ;  /* 0xffffffa800987947 */ /* 0x000fea000383ffff */
.L_x_68:
[----:B----4-:R-:W-:-:S07]  /*8fa0*/  MOV R0, UR5 ;  /* 0x0000000500007c02 */ /* 0x010fce0008000f00 */
.L_x_212:
[----:B-1----:R1:W2:Y:S02]  /*8fb0*/  SYNCS.PHASECHK.TRANS64.TRYWAIT P0, [R0+URZ], R3 ;  /* 0x00000003000075a7 */ /* 0x0022a400080011ff */
[----:B--2---:R-:W-:Y:S05]  /*8fc0*/  @!P0 NANOSLEEP.SYNCS 0x989680 ;  /* 0x009896800000895d */ /* 0x004fea0003900000 */
[----:B------:R-:W2:Y:S02]  /*8fd0*/  @!P0 SYNCS.PHASECHK.TRANS64 P0, [R0+URZ], R3 ;  /* 0x00000003000085a7 */ /* 0x000ea400080010ff */
[----:B--2---:R-:W-:Y:S05]  /*8fe0*/  @!P0 BRA `(.L_x_212) ;  /* 0xfffffffc00f08947 */ /* 0x004fea000383ffff */
[----:B------:R-:W-:Y:S05]  /*8ff0*/  BRA `(.L_x_213) ;  /* 0xffffffa800a47947 */ /* 0x000fea000383ffff */
.L_x_69:
[----:B----4-:R-:W-:-:S07]  /*9000*/  MOV R0, UR5 ;  /* 0x0000000500007c02 */ /* 0x010fce0008000f00 */
.L_x_214:
[----:B-1----:R1:W2:Y:S02]  /*9010*/  SYNCS.PHASECHK.TRANS64.TRYWAIT P0, [R0+URZ], R3 ;  /* 0x00000003000075a7 */ /* 0x0022a400080011ff */
[----:B--2---:R-:W-:Y:S05]  /*9020*/  @!P0 NANOSLEEP.SYNCS 0x989680 ;  /* 0x009896800000895d */ /* 0x004fea0003900000 */
[----:B------:R-:W2:Y:S02]  /*9030*/  @!P0 SYNCS.PHASECHK.TRANS64 P0, [R0+URZ], R3 ;  /* 0x00000003000085a7 */ /* 0x000ea400080010ff */
[----:B--2---:R-:W-:Y:S05]  /*9040*/  @!P0 BRA `(.L_x_214) ;  /* 0xfffffffc00f08947 */ /* 0x004fea000383ffff */
[----:B------:R-:W-:Y:S05]  /*9050*/  BRA `(.L_x_215) ;  /* 0xffffffa800b07947 */ /* 0x000fea000383ffff */
.L_x_70:
[----:B----4-:R-:W-:-:S07]  /*9060*/  MOV R0, UR5 ;  /* 0x0000000500007c02 */ /* 0x010fce0008000f00 */
.L_x_216:
[----:B-1----:R1:W2:Y:S02]  /*9070*/  SYNCS.PHASECHK.TRANS64.TRYWAIT P0, [R0+URZ], R3 ;  /* 0x00000003000075a7 */ /* 0x0022a400080011ff */
[----:B--2---:R-:W-:Y:S05]  /*9080*/  @!P0 NANOSLEEP.SYNCS 0x989680 ;  /* 0x009896800000895d */ /* 0x004fea0003900000 */
[----:B------:R-:W2:Y:S02]  /*9090*/  @!P0 SYNCS.PHASECHK.TRANS64 P0, [R0+URZ], R3 ;  /* 0x00000003000085a7 */ /* 0x000ea400080010ff */
[----:B--2---:R-:W-:Y:S05]  /*90a0*/  @!P0 BRA `(.L_x_216) ;  /* 0xfffffffc00f08947 */ /* 0x004fea000383ffff */
[----:B------:R-:W-:Y:S05]  /*90b0*/  BRA `(.L_x_217) ;  /* 0xffffffa800bc7947 */ /* 0x000fea000383ffff */
.L_x_71:
[----:B----4-:R-:W-:-:S07]  /*90c0*/  MOV R0, UR5 ;  /* 0x0000000500007c02 */ /* 0x010fce0008000f00 */
.L_x_218:
[----:B-1----:R1:W2:Y:S02]  /*90d0*/  SYNCS.PHASECHK.TRANS64.TRYWAIT P0, [R0+URZ], R3 ;  /* 0x00000003000075a7 */ /* 0x0022a400080011ff */
[----:B--2---:R-:W-:Y:S05]  /*90e0*/  @!P0 NANOSLEEP.SYNCS 0x989680 ;  /* 0x009896800000895d */ /* 0x004fea0003900000 */
[----:B------:R-:W2:Y:S02]  /*90f0*/  @!P0 SYNCS.PHASECHK.TRANS64 P0, [R0+URZ], R3 ;  /* 0x00000003000085a7 */ /* 0x000ea400080010ff */
[----:B--2---:R-:W-:Y:S05]  /*9100*/  @!P0 BRA `(.L_x_218) ;  /* 0xfffffffc00f08947 */ /* 0x004fea000383ffff */
[----:B------:R-:W-:Y:S05]  /*9110*/  BRA `(.L_x_219) ;  /* 0xffffffa800c87947 */ /* 0x000fea000383ffff */
.L_x_72:
[----:B----4-:R-:W-:-:S07]  /*9120*/  MOV R0, UR5 ;  /* 0x0000000500007c02 */ /* 0x010fce0008000f00 */
.L_x_220:
[----:B-1----:R1:W2:Y:S02]  /*9130*/  SYNCS.PHASECHK.TRANS64.TRYWAIT P0, [R0+URZ], R3 ;  /* 0x00000003000075a7 */ /* 0x0022a400080011ff */
[----:B--2---:R-:W-:Y:S05]  /*9140*/  @!P0 NANOSLEEP.SYNCS 0x989680 ;  /* 0x009896800000895d */ /* 0x004fea0003900000 */
[----:B------:R-:W2:Y:S02]  /*9150*/  @!P0 SYNCS.PHASECHK.TRANS64 P0, [R0+URZ], R3 ;  /* 0x00000003000085a7 */ /* 0x000ea400080010ff */
[----:B--2---:R-:W-:Y:S05]  /*9160*/  @!P0 BRA `(.L_x_220) ;  /* 0xfffffffc00f08947 */ /* 0x004fea000383ffff */
[----:B------:R-:W-:Y:S05]  /*9170*/  BRA `(.L_x_221) ;  /* 0xffffffa800d47947 */ /* 0x000fea000383ffff */
.L_x_73:
[----:B----4-:R-:W-:-:S07]  /*9180*/  MOV R0, UR5 ;  /* 0x0000000500007c02 */ /* 0x010fce0008000f00 */
.L_x_222:
[----:B-1----:R1:W2:Y:S02]  /*9190*/  SYNCS.PHASECHK.TRANS64.TRYWAIT P0, [R0+URZ], R3 ;  /* 0x00000003000075a7 */ /* 0x0022a400080011ff */
[----:B--2---:R-:W-:Y:S05]  /*91a0*/  @!P0 NANOSLEEP.SYNCS 0x989680 ;  /* 0x009896800000895d */ /* 0x004fea0003900000 */
[----:B------:R-:W2:Y:S02]  /*91b0*/  @!P0 SYNCS.PHASECHK.TRANS64 P0, [R0+URZ], R3 ;  /* 0x00000003000085a7 */ /* 0x000ea400080010ff */
[----:B--2---:R-:W-:Y:S05]  /*91c0*/  @!P0 BRA `(.L_x_222) ;  /* 0xfffffffc00f08947 */ /* 0x004fea000383ffff */
[----:B------:R-:W-:Y:S05]  /*91d0*/  BRA `(.L_x_223) ;  /* 0xffffffa800e07947 */ /* 0x000fea000383ffff */
.L_x_74:
[----:B----4-:R-:W-:-:S07]  /*91e0*/  MOV R0, UR5 ;  /* 0x0000000500007c02 */ /* 0x010fce0008000f00 */
.L_x_224:
[----:B-1----:R1:W2:Y:S02]  /*91f0*/  SYNCS.PHASECHK.TRANS64.TRYWAIT P0, [R0+URZ], R3 ;  /* 0x00000003000075a7 */ /* 0x0022a400080011ff */
[----:B--2---:R-:W-:Y:S05]  /*9200*/  @!P0 NANOSLEEP.SYNCS 0x989680 ;  /* 0x009896800000895d */ /* 0x004fea0003900000 */
[----:B------:R-:W2:Y:S02]  /*9210*/  @!P0 SYNCS.PHASECHK.TRANS64 P0, [R0+URZ], R3 ;  /* 0x00000003000085a7 */ /* 0x000ea400080010ff */
[----:B--2---:R-:W-:Y:S05]  /*9220*/  @!P0 BRA `(.L_x_224) ;  /* 0xfffffffc00f08947 */ /* 0x004fea000383ffff */
[----:B------:R-:W-:Y:S05]  /*9230*/  BRA `(.L_x_225) ;  /* 0xffffffa800ec7947 */ /* 0x000fea000383ffff */
.L_x_75:
[----:B----4-:R-:W-:-:S07]  /*9240*/  MOV R0, UR5 ;  /* 0x0000000500007c02 */ /* 0x010fce0008000f00 */
.L_x_226:
[----:B-1----:R1:W2:Y:S02]  /*9250*/  SYNCS.PHASECHK.TRANS64.TRYWAIT P0, [R0+URZ], R3 ;  /* 0x00000003000075a7 */ /* 0x0022a400080011ff */
[----:B--2---:R-:W-:Y:S05]  /*9260*/  @!P0 NANOSLEEP.SYNCS 0x989680 ;  /* 0x009896800000895d */ /* 0x004fea0003900000 */
[----:B------:R-:W2:Y:S02]  /*9270*/  @!P0 SYNCS.PHASECHK.TRANS64 P0, [R0+URZ], R3 ;  /* 0x00000003000085a7 */ /* 0x000ea400080010ff */
[----:B--2---:R-:W-:Y:S05]  /*9280*/  @!P0 BRA `(.L_x_226) ;  /* 0xfffffffc00f08947 */ /* 0x004fea000383ffff */
[----:B------:R-:W-:Y:S05]  /*9290*/  BRA `(.L_x_227) ;  /* 0xffffffa800f87947 */ /* 0x000fea000383ffff */
.L_x_76:
[----:B----4-:R-:W-:-:S07]  /*92a0*/  MOV R0, UR5 ;  /* 0x0000000500007c02 */ /* 0x010fce0008000f00 */
.L_x_228:
[----:B-1----:R1:W2:Y:S02]  /*92b0*/  SYNCS.PHASECHK.TRANS64.TRYWAIT P0, [R0+URZ], R3 ;  /* 0x00000003000075a7 */ /* 0x0022a400080011ff */
[----:B--2---:R-:W-:Y:S05]  /*92c0*/  @!P0 NANOSLEEP.SYNCS 0x989680 ;  /* 0x009896800000895d */ /* 0x004fea0003900000 */
[----:B------:R-:W2:Y:S02]  /*92d0*/  @!P0 SYNCS.PHASECHK.TRANS64 P0, [R0+URZ], R3 ;  /* 0x00000003000085a7 */ /* 0x000ea400080010ff */
[----:B--2---:R-:W-:Y:S05]  /*92e0*/  @!P0 BRA `(.L_x_228) ;  /* 0xfffffffc00f08947 */ /* 0x004fea000383ffff */
[----:B------:R-:W-:Y:S05]  /*92f0*/  BRA `(.L_x_229) ;  /* 0xffffffac00047947 */ /* 0x000fea000383ffff */
.L_x_77:
[----:B----4-:R-:W-:-:S07]  /*9300*/  MOV R0, UR5 ;  /* 0x0000000500007c02 */ /* 0x010fce0008000f00 */
.L_x_230:
[----:B-1----:R1:W2:Y:S02]  /*9310*/  SYNCS.PHASECHK.TRANS64.TRYWAIT P0, [R0+URZ], R3 ;  /* 0x00000003000075a7 */ /* 0x0022a400080011ff */
[----:B--2---:R-:W-:Y:S05]  /*9320*/  @!P0 NANOSLEEP.SYNCS 0x989680 ;  /* 0x009896800000895d */ /* 0x004fea0003900000 */
[----:B------:R-:W2:Y:S02]  /*9330*/  @!P0 SYNCS.PHASECHK.TRANS64 P0, [R0+URZ], R3 ;  /* 0x00000003000085a7 */ /* 0x000ea400080010ff */
[----:B--2---:R-:W-:Y:S05]  /*9340*/  @!P0 BRA `(.L_x_230) ;  /* 0xfffffffc00f08947 */ /* 0x004fea000383ffff */
[----:B------:R-:W-:Y:S05]  /*9350*/  BRA `(.L_x_231) ;  /* 0xffffffac00107947 */ /* 0x000fea000383ffff */
.L_x_78:
[----:B----4-:R-:W-:-:S07]  /*9360*/  MOV R0, UR5 ;  /* 0x0000000500007c02 */ /* 0x010fce0008000f00 */
.L_x_232:
[----:B-1----:R1:W2:Y:S02]  /*9370*/  SYNCS.PHASECHK.TRANS64.TRYWAIT P0, [R0+URZ], R3 ;  /* 0x00000003000075a7 */ /* 0x0022a400080011ff */
[----:B--2---:R-:W-:Y:S05]  /*9380*/  @!P0 NANOSLEEP.SYNCS 0x989680 ;  /* 0x009896800000895d */ /* 0x004fea0003900000 */
[----:B------:R-:W2:Y:S02]  /*9390*/  @!P0 SYNCS.PHASECHK.TRANS64 P0, [R0+URZ], R3 ;  /* 0x00000003000085a7 */ /* 0x000ea400080010ff */
[----:B--2---:R-:W-:Y:S05]  /*93a0*/  @!P0 BRA `(.L_x_232) ;  /* 0xfffffffc00f08947 */ /* 0x004fea000383ffff */
[----:B------:R-:W-:Y:S05]  /*93b0*/  BRA `(.L_x_233) ;  /* 0xffffffac001c7947 */ /* 0x000fea000383ffff */
.L_x_79:
[----:B----4-:R-:W-:-:S07]  /*93c0*/  MOV R0, UR5 ;  /* 0x0000000500007c02 */ /* 0x010fce0008000f00 */
.L_x_234:
[----:B-1----:R1:W2:Y:S02]  /*93d0*/  SYNCS.PHASECHK.TRANS64.TRYWAIT P0, [R0+URZ], R3 ;  /* 0x00000003000075a7 */ /* 0x0022a400080011ff */
[----:B--2---:R-:W-:Y:S05]  /*93e0*/  @!P0 NANOSLEEP.SYNCS 0x989680 ;  /* 0x009896800000895d */ /* 0x004fea0003900000 */
[----:B------:R-:W2:Y:S02]  /*93f0*/  @!P0 SYNCS.PHASECHK.TRANS64 P0, [R0+URZ], R3 ;  /* 0x00000003000085a7 */ /* 0x000ea400080010ff */
[----:B--2---:R-:W-:Y:S05]  /*9400*/  @!P0 BRA `(.L_x_234) ;  /* 0xfffffffc00f08947 */ /* 0x004fea000383ffff */
[----:B------:R-:W-:Y:S05]  /*9410*/  BRA `(.L_x_235) ;  /* 0xffffffac00287947 */ /* 0x000fea000383ffff */
.L_x_80:
[----:B----4-:R-:W-:-:S07]  /*9420*/  MOV R0, UR5 ;  /* 0x0000000500007c02 */ /* 0x010fce0008000f00 */
.L_x_236:
[----:B-1----:R1:W2:Y:S02]  /*9430*/  SYNCS.PHASECHK.TRANS64.TRYWAIT P0, [R0+URZ], R3 ;  /* 0x00000003000075a7 */ /* 0x0022a400080011ff */
[----:B--2---:R-:W-:Y:S05]  /*9440*/  @!P0 NANOSLEEP.SYNCS 0x989680 ;  /* 0x009896800000895d */ /* 0x004fea0003900000 */
[----:B------:R-:W2:Y:S02]  /*9450*/  @!P0 SYNCS.PHASECHK.TRANS64 P0, [R0+URZ], R3 ;  /* 0x00000003000085a7 */ /* 0x000ea400080010ff */
[----:B--2---:R-:W-:Y:S05]  /*9460*/  @!P0 BRA `(.L_x_236) ;  /* 0xfffffffc00f08947 */ /* 0x004fea000383ffff */
[----:B------:R-:W-:Y:S05]  /*9470*/  BRA `(.L_x_237) ;  /* 0xffffffac00347947 */ /* 0x000fea000383ffff */
.L_x_81:
[----:B----4-:R-:W-:-:S07]  /*9480*/  MOV R0, UR5 ;  /* 0x0000000500007c02 */ /* 0x010fce0008000f00 */
.L_x_238:
[----:B-1----:R1:W2:Y:S02]  /*9490*/  SYNCS.PHASECHK.TRANS64.TRYWAIT P0, [R0+URZ], R3 ;  /* 0x00000003000075a7 */ /* 0x0022a400080011ff */
[----:B--2---:R-:W-:Y:S05]  /*94a0*/  @!P0 NANOSLEEP.SYNCS 0x989680 ;  /* 0x009896800000895d */ /* 0x004fea0003900000 */
[----:B------:R-:W2:Y:S02]  /*94b0*/  @!P0 SYNCS.PHASECHK.TRANS64 P0, [R0+URZ], R3 ;  /* 0x00000003000085a7 */ /* 0x000ea400080010ff */
[----:B--2---:R-:W-:Y:S05]  /*94c0*/  @!P0 BRA `(.L_x_238) ;  /* 0xfffffffc00f08947 */ /* 0x004fea000383ffff */
[----:B------:R-:W-:Y:S05]  /*94d0*/  BRA `(.L_x_239) ;  /* 0xffffffac00407947 */ /* 0x000fea000383ffff */
.L_x_82:
[----:B----4-:R-:W-:-:S07]  /*94e0*/  MOV R0, UR5 ;  /* 0x0000000500007c02 */ /* 0x010fce0008000f00 */
.L_x_240:
[----:B-1----:R1:W2:Y:S02]  /*94f0*/  SYNCS.PHASECHK.TRANS64.TRYWAIT P0, [R0+URZ], R3 ;  /* 0x00000003000075a7 */ /* 0x0022a400080011ff */
[----:B--2---:R-:W-:Y:S05]  /*9500*/  @!P0 NANOSLEEP.SYNCS 0x989680 ;  /* 0x009896800000895d */ /* 0x004fea0003900000 */
[----:B------:R-:W2:Y:S02]  /*9510*/  @!P0 SYNCS.PHASECHK.TRANS64 P0, [R0+URZ], R3 ;  /* 0x00000003000085a7 */ /* 0x000ea400080010ff */
[----:B--2---:R-:W-:Y:S05]  /*9520*/  @!P0 BRA `(.L_x_240) ;  /* 0xfffffffc00f08947 */ /* 0x004fea000383ffff */
[----:B------:R-:W-:Y:S05]  /*9530*/  BRA `(.L_x_241) ;  /* 0xffffffac004c7947 */ /* 0x000fea000383ffff */
.L_x_83:
[----:B----4-:R-:W-:-:S07]  /*9540*/  MOV R0, UR5 ;  /* 0x0000000500007c02 */ /* 0x010fce0008000f00 */
.L_x_242:
[----:B-1----:R1:W2:Y:S02]  /*9550*/  SYNCS.PHASECHK.TRANS64.TRYWAIT P0, [R0+URZ], R3 ;  /* 0x00000003000075a7 */ /* 0x0022a400080011ff */
[----:B--2---:R-:W-:Y:S05]  /*9560*/  @!P0 NANOSLEEP.SYNCS 0x989680 ;  /* 0x009896800000895d */ /* 0x004fea0003900000 */
[----:B------:R-:W2:Y:S02]  /*9570*/  @!P0 SYNCS.PHASECHK.TRANS64 P0, [R0+URZ], R3 ;  /* 0x00000003000085a7 */ /* 0x000ea400080010ff */
[----:B--2---:R-:W-:Y:S05]  /*9580*/  @!P0 BRA `(.L_x_242) ;  /* 0xfffffffc00f08947 */ /* 0x004fea000383ffff */
[----:B------:R-:W-:Y:S05]  /*9590*/  BRA `(.L_x_243) ;  /* 0xffffffac00587947 */ /* 0x000fea000383ffff */
.L_x_84:
[----:B----4-:R-:W-:-:S07]  /*95a0*/  MOV R0, UR5 ;  /* 0x0000000500007c02 */ /* 0x010fce0008000f00 */
.L_x_244:
[----:B-1----:R1:W2:Y:S02]  /*95b0*/  SYNCS.PHASECHK.TRANS64.TRYWAIT P0, [R0+URZ], R3 ;  /* 0x00000003000075a7 */ /* 0x0022a400080011ff */
[----:B--2---:R-:W-:Y:S05]  /*95c0*/  @!P0 NANOSLEEP.SYNCS 0x989680 ;  /* 0x009896800000895d */ /* 0x004fea0003900000 */
[----:B------:R-:W2:Y:S02]  /*95d0*/  @!P0 SYNCS.PHASECHK.TRANS64 P0, [R0+URZ], R3 ;  /* 0x00000003000085a7 */ /* 0x000ea400080010ff */
[----:B--2---:R-:W-:Y:S05]  /*95e0*/  @!P0 BRA `(.L_x_244) ;  /* 0xfffffffc00f08947 */ /* 0x004fea000383ffff */
[----:B------:R-:W-:Y:S05]  /*95f0*/  BRA `(.L_x_245) ;  /* 0xffffffac00647947 */ /* 0x000fea000383ffff */
.L_x_85:
[----:B----4-:R-:W-:-:S07]  /*9600*/  MOV R0, UR5 ;  /* 0x0000000500007c02 */ /* 0x010fce0008000f00 */
.L_x_246:
[----:B-1----:R1:W2:Y:S02]  /*9610*/  SYNCS.PHASECHK.TRANS64.TRYWAIT P0, [R0+URZ], R3 ;  /* 0x00000003000075a7 */ /* 0x0022a400080011ff */
[----:B--2---:R-:W-:Y:S05]  /*9620*/  @!P0 NANOSLEEP.SYNCS 0x989680 ;  /* 0x009896800000895d */ /* 0x004fea0003900000 */
[----:B------:R-:W2:Y:S02]  /*9630*/  @!P0 SYNCS.PHASECHK.TRANS64 P0, [R0+URZ], R3 ;  /* 0x00000003000085a7 */ /* 0x000ea400080010ff */
[----:B--2---:R-:W-:Y:S05]  /*9640*/  @!P0 BRA `(.L_x_246) ;  /* 0xfffffffc00f08947 */ /* 0x004fea000383ffff */
[----:B------:R-:W-:Y:S05]  /*9650*/  BRA `(.L_x_247) ;  /* 0xffffffac00707947 */ /* 0x000fea000383ffff */
.L_x_86:
[----:B----4-:R-:W-:-:S07]  /*9660*/  MOV R0, UR5 ;  /* 0x0000000500007c02 */ /* 0x010fce0008000f00 */
.L_x_248:
[----:B-1----:R1:W2:Y:S02]  /*9670*/  SYNCS.PHASECHK.TRANS64.TRYWAIT P0, [R0+URZ], R3 ;  /* 0x00000003000075a7 */ /* 0x0022a400080011ff */
[----:B--2---:R-:W-:Y:S05]  /*9680*/  @!P0 NANOSLEEP.SYNCS 0x989680 ;  /* 0x009896800000895d */ /* 0x004fea0003900000 */
[----:B------:R-:W2:Y:S02]  /*9690*/  @!P0 SYNCS.PHASECHK.TRANS64 P0, [R0+URZ], R3 ;  /* 0x00000003000085a7 */ /* 0x000ea400080010ff */
[----:B--2---:R-:W-:Y:S05]  /*96a0*/  @!P0 BRA `(.L_x_248) ;  /* 0xfffffffc00f08947 */ /* 0x004fea000383ffff */
[----:B------:R-:W-:Y:S05]  /*96b0*/  BRA `(.L_x_249) ;  /* 0xffffffac007c7947 */ /* 0x000fea000383ffff */
.L_x_87:
[----:B----4-:R-:W-:-:S07]  /*96c0*/  MOV R0, UR5 ;  /* 0x0000000500007c02 */ /* 0x010fce0008000f00 */
.L_x_250:
[----:B-1----:R1:W2:Y:S02]  /*96d0*/  SYNCS.PHASECHK.TRANS64.TRYWAIT P0, [R0+URZ], R3 ;  /* 0x00000003000075a7 */ /* 0x0022a400080011ff */
[----:B--2---:R-:W-:Y:S05]  /*96e0*/  @!P0 NANOSLEEP.SYNCS 0x989680 ;  /* 0x009896800000895d */ /* 0x004fea0003900000 */
[----:B------:R-:W2:Y:S02]  /*96f0*/  @!P0 SYNCS.PHASECHK.TRANS64 P0, [R0+URZ], R3 ;  /* 0x00000003000085a7 */ /* 0x000ea400080010ff */
[----:B--2---:R-:W-:Y:S05]  /*9700*/  @!P0 BRA `(.L_x_250) ;  /* 0xfffffffc00f08947 */ /* 0x004fea000383ffff */
[----:B------:R-:W-:Y:S05]  /*9710*/  BRA `(.L_x_251) ;  /* 0xffffffac00887947 */ /* 0x000fea000383ffff */
.L_x_88:
[----:B----4-:R-:W-:-:S07]  /*9720*/  MOV R0, UR5 ;  /* 0x0000000500007c02 */ /* 0x010fce0008000f00 */
.L_x_252:
[----:B-1----:R1:W2:Y:S02]  /*9730*/  SYNCS.PHASECHK.TRANS64.TRYWAIT P0, [R0+URZ], R3 ;  /* 0x00000003000075a7 */ /* 0x0022a400080011ff */
[----:B--2---:R-:W-:Y:S05]  /*9740*/  @!P0 NANOSLEEP.SYNCS 0x989680 ;  /* 0x009896800000895d */ /* 0x004fea0003900000 */
[----:B------:R-:W2:Y:S02]  /*9750*/  @!P0 SYNCS.PHASECHK.TRANS64 P0, [R0+URZ], R3 ;  /* 0x00000003000085a7 */ /* 0x000ea400080010ff */
[----:B--2---:R-:W-:Y:S05]  /*9760*/  @!P0 BRA `(.L_x_252) ;  /* 0xfffffffc00f08947 */ /* 0x004fea000383ffff */
[----:B------:R-:W-:Y:S05]  /*9770*/  BRA `(.L_x_253) ;  /* 0xffffffac00947947 */ /* 0x000fea000383ffff */
.L_x_89:
[----:B----4-:R-:W-:-:S07]  /*9780*/  MOV R0, UR5 ;  /* 0x0000000500007c02 */ /* 0x010fce0008000f00 */
.L_x_254:
[----:B-1----:R1:W2:Y:S02]  /*9790*/  SYNCS.PHASECHK.TRANS64.TRYWAIT P0, [R0+URZ], R3 ;  /* 0x00000003000075a7 */ /* 0x0022a400080011ff */
[----:B--2---:R-:W-:Y:S05]  /*97a0*/  @!P0 NANOSLEEP.SYNCS 0x989680 ;  /* 0x009896800000895d */ /* 0x004fea0003900000 */
[----:B------:R-:W2:Y:S02]  /*97b0*/  @!P0 SYNCS.PHASECHK.TRANS64 P0, [R0+URZ], R3 ;  /* 0x00000003000085a7 */ /* 0x000ea400080010ff */
[----:B--2---:R-:W-:Y:S05]  /*97c0*/  @!P0 BRA `(.L_x_254) ;  /* 0xfffffffc00f08947 */ /* 0x004fea000383ffff */
[----:B------:R-:W-:Y:S05]  /*97d0*/  BRA `(.L_x_255) ;  /* 0xffffffac00a07947 */ /* 0x000fea000383ffff */
.L_x_92:
[----:B-1----:R1:W2:Y:S02]  /*97e0*/  SYNCS.PHASECHK.TRANS64.TRYWAIT P0, [R0+URZ+0x3e0], R5 ;  /* 0x0003e005000075a7 */ /* 0x0022a400080011ff */
[----:B--2---:R-:W-:Y:S05]  /*97f0*/  @!P0 NANOSLEEP.SYNCS 0x989680 ;  /* 0x009896800000895d */ /* 0x004fea0003900000 */
[----:B------:R-:W2:Y:S02]  /*9800*/  @!P0 SYNCS.PHASECHK.TRANS64 P0, [R0+URZ+0x3e0], R5 ;  /* 0x0003e005000085a7 */ /* 0x000ea400080010ff */
[----:B--2---:R-:W-:Y:S05]  /*9810*/  @!P0 BRA `(.L_x_92) ;  /* 0xfffffffc00f08947 */ /* 0x004fea000383ffff */
[----:B------:R-:W-:Y:S05]  /*9820*/  BRA `(.L_x_256) ;  /* 0xffffffac00fc7947 */ /* 0x000fea000383ffff */
.L_x_93:
[----:B------:R-:W-:-:S07]  /*9830*/  MOV R0, UR5 ;  /* 0x0000000500007c02 */ /* 0x000fce0008000f00 */
.L_x_257:
[----:B-1----:R1:W2:Y:S02]  /*9840*/  SYNCS.PHASECHK.TRANS64.TRYWAIT P0, [R0+URZ+0x390], R5 ;  /* 0x00039005000075a7 */ /* 0x0022a400080011ff */
[----:B--2---:R-:W-:Y:S05]  /*9850*/  @!P0 NANOSLEEP.SYNCS 0x989680 ;  /* 0x009896800000895d */ /* 0x004fea0003900000 */
[----:B------:R-:W2:Y:S02]  /*9860*/  @!P0 SYNCS.PHASECHK.TRANS64 P0, [R0+URZ+0x390], R5 ;  /* 0x00039005000085a7 */ /* 0x000ea400080010ff */
[----:B--2---:R-:W-:Y:S05]  /*9870*/  @!P0 BRA `(.L_x_257) ;  /* 0xfffffffc00f08947 */ /* 0x004fea000383ffff */
[----:B------:R-:W-:Y:S05]  /*9880*/  BRA `(.L_x_258) ;  /* 0xffffffb0000c7947 */ /* 0x000fea000383ffff */
.L_x_94:
[----:B-1----:R1:W2:Y:S02]  /*9890*/  SYNCS.PHASECHK.TRANS64.TRYWAIT P1, [R0+URZ+0x380], R5 ;  /* 0x00038005000075a7 */ /* 0x0022a400080211ff */
[----:B--2---:R-:W-:Y:S05]  /*98a0*/  @!P1 NANOSLEEP.SYNCS 0x989680 ;  /* 0x009896800000995d */ /* 0x004fea0003900000 */
[----:B------:R-:W2:Y:S02]  /*98b0*/  @!P1 SYNCS.PHASECHK.TRANS64 P1, [R0+URZ+0x380], R5 ;  /* 0x00038005000095a7 */ /* 0x000ea400080210ff */
[----:B--2---:R-:W-:Y:S05]  /*98c0*/  @!P1 BRA `(.L_x_94) ;  /* 0xfffffffc00f09947 */ /* 0x004fea000383ffff */
[----:B------:R-:W-:Y:S05]  /*98d0*/  BRA `(.L_x_259) ;  /* 0xffffffb0003c7947 */ /* 0x000fea000383ffff */
.L_x_97:
[----:B------:R-:W-:-:S07]  /*98e0*/  MOV R0, UR5 ;  /* 0x0000000500007c02 */ /* 0x000fce0008000f00 */
.L_x_260:
[----:B-1----:R1:W2:Y:S02]  /*98f0*/  SYNCS.PHASECHK.TRANS64.TRYWAIT P0, [R0+URZ+0x390], R3 ;  /* 0x00039003000075a7 */ /* 0x0022a400080011ff */
[----:B--2---:R-:W-:Y:S05]  /*9900*/  @!P0 NANOSLEEP.SYNCS 0x989680 ;  /* 0x009896800000895d */ /* 0x004fea0003900000 */
[----:B------:R-:W2:Y:S02]  /*9910*/  @!P0 SYNCS.PHASECHK.TRANS64 P0, [R0+URZ+0x390], R3 ;  /* 0x00039003000085a7 */ /* 0x000ea400080010ff */
[----:B--2---:R-:W-:Y:S05]  /*9920*/  @!P0 BRA `(.L_x_260) ;  /* 0xfffffffc00f08947 */ /* 0x004fea000383ffff */
[----:B------:R-:W-:Y:S05]  /*9930*/  BRA `(.L_x_96) ;  /* 0xffffffb000907947 */ /* 0x000fea000383ffff */
.L_x_104:
[----:B-1----:R1:W2:Y:S02]  /*9940*/  SYNCS.PHASECHK.TRANS64.TRYWAIT P1, [R0+URZ+0x380], R5 ;  /* 0x00038005000075a7 */ /* 0x0022a400080211ff */
[----:B--2---:R-:W-:Y:S05]  /*9950*/  @!P1 NANOSLEEP.SYNCS 0x989680 ;  /* 0x009896800000995d */ /* 0x004fea0003900000 */
[----:B------:R-:W2:Y:S02]  /*9960*/  @!P1 SYNCS.PHASECHK.TRANS64 P1, [R0+URZ+0x380], R5 ;  /* 0x00038005000095a7 */ /* 0x000ea400080210ff */
[----:B--2---:R-:W-:Y:S05]  /*9970*/  @!P1 BRA `(.L_x_104) ;  /* 0xfffffffc00f09947 */ /* 0x004fea000383ffff */
[----:B------:R-:W-:Y:S05]  /*9980*/  BRA `(.L_x_261) ;  /* 0xffffffb400e87947 */ /* 0x000fea000383ffff */
.L_x_105:
[----:B------:R-:W-:-:S07]  /*9990*/  MOV R3, UR9 ;  /* 0x0000000900037c02 */ /* 0x000fce0008000f00 */
.L_x_262:
[----:B-1----:R1:W2:Y:S02]  /*99a0*/  SYNCS.PHASECHK.TRANS64.TRYWAIT P0, [R3+URZ+0x3c0], R0 ;  /* 0x0003c000030075a7 */ /* 0x0022a400080011ff */
[----:B--2---:R-:W-:Y:S05]  /*99b0*/  @!P0 NANOSLEEP.SYNCS 0x989680 ;  /* 0x009896800000895d */ /* 0x004fea0003900000 */
[----:B------:R-:W2:Y:S02]  /*99c0*/  @!P0 SYNCS.PHASECHK.TRANS64 P0, [R3+URZ+0x3c0], R0 ;  /* 0x0003c000030085a7 */ /* 0x000ea400080010ff */
[----:B--2---:R-:W-:Y:S05]  /*99d0*/  @!P0 BRA `(.L_x_262) ;  /* 0xfffffffc00f08947 */ /* 0x004fea000383ffff */
[----:B------:R-:W-:Y:S05]  /*99e0*/  BRA `(.L_x_263) ;  /* 0xffffffb8001c7947 */ /* 0x000fea000383ffff */
.L_x_108:
[----:B------:R-:W-:Y:S07]  /*99f0*/  MOV R0, UR7 ;  /* 0x0000000700007c02 */ /* 0x000fee0008000f00 */
.L_x_264:
[----:B-1----:R1:W2:Y:S02]  /*9a00*/  SYNCS.PHASECHK.TRANS64.TRYWAIT P0, [R0+URZ], R3 ;  /* 0x00000003000075a7 */ /* 0x0022a400080011ff */
[----:B--2---:R-:W-:Y:S05]  /*9a10*/  @!P0 NANOSLEEP.SYNCS 0x989680 ;  /* 0x009896800000895d */ /* 0x004fea0003900000 */
[----:B------:R-:W2:Y:S02]  /*9a20*/  @!P0 SYNCS.PHASECHK.TRANS64 P0, [R0+URZ], R3 ;  /* 0x00000003000085a7 */ /* 0x000ea400080010ff */
[----:B--2---:R-:W-:Y:S05]  /*9a30*/  @!P0 BRA `(.L_x_264) ;  /* 0xfffffffc00f08947 */ /* 0x004fea000383ffff */
[----:B------:R-:W-:Y:S05]  /*9a40*/  BRA `(.L_x_107) ;  /* 0xffffffb800547947 */ /* 0x000fea000383ffff */
.L_x_111:
[----:B------:R-:W-:-:S07]  /*9a50*/  MOV R0, UR5 ;  /* 0x0000000500007c02 */ /* 0x000fce0008000f00 */
.L_x_265:
[----:B--2---:R2:W3:Y:S02]  /*9a60*/  SYNCS.PHASECHK.TRANS64.TRYWAIT P0, [R0+URZ], R3 ;  /* 0x00000003000075a7 */ /* 0x0044e400080011ff */
[----:B---3--:R-:W-:Y:S05]  /*9a70*/  @!P0 NANOSLEEP.SYNCS 0x989680 ;  /* 0x009896800000895d */ /* 0x008fea0003900000 */
[----:B------:R-:W3:Y:S02]  /*9a80*/  @!P0 SYNCS.PHASECHK.TRANS64 P0, [R0+URZ], R3 ;  /* 0x00000003000085a7 */ /* 0x000ee400080010ff */
[----:B---3--:R-:W-:Y:S05]  /*9a90*/  @!P0 BRA `(.L_x_265) ;  /* 0xfffffffc00f08947 */ /* 0x008fea000383ffff */
[----:B------:R-:W-:Y:S05]  /*9aa0*/  BRA `(.L_x_266) ;  /* 0xffffffb800f47947 */ /* 0x000fea000383ffff */
.L_x_112:
[----:B------:R-:W-:-:S07]  /*9ab0*/  MOV R0, UR5 ;  /* 0x0000000500007c02 */ /* 0x000fce0008000f00 */
.L_x_267:
[----:B--2---:R2:W3:Y:S02]  /*9ac0*/  SYNCS.PHASECHK.TRANS64.TRYWAIT P0, [R0+URZ], R3 ;  /* 0x00000003000075a7 */ /* 0x0044e400080011ff */
[----:B---3--:R-:W-:Y:S05]  /*9ad0*/  @!P0 NANOSLEEP.SYNCS 0x989680 ;  /* 0x009896800000895d */ /* 0x008fea0003900000 */
[----:B------:R-:W3:Y:S02]  /*9ae0*/  @!P0 SYNCS.PHASECHK.TRANS64 P0, [R0+URZ], R3 ;  /* 0x00000003000085a7 */ /* 0x000ee400080010ff */
[----:B---3--:R-:W-:Y:S05]  /*9af0*/  @!P0 BRA `(.L_x_267) ;  /* 0xfffffffc00f08947 */ /* 0x008fea000383ffff */
[----:B------:R-:W-:Y:S05]  /*9b00*/  BRA `(.L_x_268) ;  /* 0xffffffbc00007947 */ /* 0x000fea000383ffff */
.L_x_113:
[----:B------:R-:W-:-:S07]  /*9b10*/  MOV R0, UR5 ;  /* 0x0000000500007c02 */ /* 0x000fce0008000f00 */
.L_x_269:
[----:B--2---:R2:W3:Y:S02]  /*9b20*/  SYNCS.PHASECHK.TRANS64.TRYWAIT P0, [R0+URZ], R3 ;  /* 0x00000003000075a7 */ /* 0x0044e400080011ff */
[----:B---3--:R-:W-:Y:S05]  /*9b30*/  @!P0 NANOSLEEP.SYNCS 0x989680 ;  /* 0x009896800000895d */ /* 0x008fea0003900000 */
[----:B------:R-:W3:Y:S02]  /*9b40*/  @!P0 SYNCS.PHASECHK.TRANS64 P0, [R0+URZ], R3 ;  /* 0x00000003000085a7 */ /* 0x000ee400080010ff */
[----:B---3--:R-:W-:Y:S05]  /*9b50*/  @!P0 BRA `(.L_x_269) ;  /* 0xfffffffc00f08947 */ /* 0x008fea000383ffff */
[----:B------:R-:W-:Y:S05]  /*9b60*/  BRA `(.L_x_270) ;  /* 0xffffffbc000c7947 */ /* 0x000fea000383ffff */
.L_x_114:
[----:B------:R-:W-:-:S07]  /*9b70*/  MOV R0, UR7 ;  /* 0x0000000700007c02 */ /* 0x000fce0008000f00 */
.L_x_271:
[----:B--2---:R2:W3:Y:S02]  /*9b80*/  SYNCS.PHASECHK.TRANS64.TRYWAIT P0, [R0+URZ], R3 ;  /* 0x00000003000075a7 */ /* 0x0044e400080011ff */
[----:B---3--:R-:W-:Y:S05]  /*9b90*/  @!P0 NANOSLEEP.SYNCS 0x989680 ;  /* 0x009896800000895d */ /* 0x008fea0003900000 */
[----:B------:R-:W3:Y:S02]  /*9ba0*/  @!P0 SYNCS.PHASECHK.TRANS64 P0, [R0+URZ], R3 ;  /* 0x00000003000085a7 */ /* 0x000ee400080010ff */
[----:B---3--:R-:W-:Y:S05]  /*9bb0*/  @!P0 BRA `(.L_x_271) ;  /* 0xfffffffc00f08947 */ /* 0x008fea000383ffff */
[----:B------:R-:W-:Y:S05]  /*9bc0*/  BRA `(.L_x_272) ;  /* 0xffffffbc00187947 */ /* 0x000fea000383ffff */
.L_x_119:
[----:B---3--:R3:W1:Y:S02]  /*9bd0*/  SYNCS.PHASECHK.TRANS64.TRYWAIT P0, [R0+URZ+0x380], R3 ;  /* 0x00038003000075a7 */ /* 0x00866400080011ff */
[----:B-1----:R-:W-:Y:S05]  /*9be0*/  @!P0 NANOSLEEP.SYNCS 0x989680 ;  /* 0x009896800000895d */ /* 0x002fea0003900000 */
[----:B------:R-:W1:Y:S02]  /*9bf0*/  @!P0 SYNCS.PHASECHK.TRANS64 P0, [R0+URZ+0x380], R3 ;  /* 0x00038003000085a7 */ /* 0x000e6400080010ff */
[----:B-1----:R-:W-:Y:S05]  /*9c00*/  @!P0 BRA `(.L_x_119) ;  /* 0xfffffffc00f08947 */ /* 0x002fea000383ffff */
[----:B------:R-:W-:Y:S05]  /*9c10*/  BRA `(.L_x_273) ;  /* 0xffffffc000147947 */ /* 0x000fea000383ffff */
.L_x_122:
[----:B------:R-:W-:Y:S07]  /*9c20*/  MOV R0, UR6 ;  /* 0x0000000600007c02 */ /* 0x000fee0008000f00 */
.L_x_274:
[----:B-1----:R1:W3:Y:S02]  /*9c30*/  SYNCS.PHASECHK.TRANS64.TRYWAIT P0, [R0+URZ+0x378], R3 ;  /* 0x00037803000075a7 */ /* 0x0022e400080011ff */
[----:B---3--:R-:W-:Y:S05]  /*9c40*/  @!P0 NANOSLEEP.SYNCS 0x989680 ;  /* 0x009896800000895d */ /* 0x008fea0003900000 */
[----:B------:R-:W3:Y:S02]  /*9c50*/  @!P0 SYNCS.PHASECHK.TRANS64 P0, [R0+URZ+0x378], R3 ;  /* 0x00037803000085a7 */ /* 0x000ee400080010ff */
[----:B---3--:R-:W-:Y:S05]  /*9c60*/  @!P0 BRA `(.L_x_274) ;  /* 0xfffffffc00f08947 */ /* 0x008fea000383ffff */
[----:B------:R-:W-:Y:S05]  /*9c70*/  BRA `(.L_x_121) ;  /* 0xffffffc400007947 */ /* 0x000fea000383ffff */
.L_x_125:
[----:B------:R-:W-:Y:S07]  /*9c80*/  MOV R3, UR6 ;  /* 0x0000000600037c02 */ /* 0x000fee0008000f00 */
.L_x_275:
[----:B-1----:R1:W2:Y:S02]  /*9c90*/  SYNCS.PHASECHK.TRANS64.TRYWAIT P2, [R3+URZ+0x368], R26 ;  /* 0x0003681a030075a7 */ /* 0x0022a400080411ff */
[----:B--2---:R-:W-:Y:S05]  /*9ca0*/  @!P2 NANOSLEEP.SYNCS 0x989680 ;  /* 0x009896800000a95d */ /* 0x004fea0003900000 */
[----:B------:R-:W2:Y:S02]  /*9cb0*/  @!P2 SYNCS.PHASECHK.TRANS64 P2, [R3+URZ+0x368], R26 ;  /* 0x0003681a0300a5a7 */ /* 0x000ea400080410ff */
[----:B--2---:R-:W-:Y:S05]  /*9cc0*/  @!P2 BRA `(.L_x_275) ;  /* 0xfffffffc00f0a947 */ /* 0x004fea000383ffff */
[----:B------:R-:W-:Y:S05]  /*9cd0*/  BRA `(.L_x_276) ;  /* 0xffffffc400947947 */ /* 0x000fea000383ffff */
.L_x_128:
[----:B--2---:R2:W4:Y:S02]  /*9ce0*/  SYNCS.PHASECHK.TRANS64.TRYWAIT P0, [R0+URZ+0x380], R3 ;  /* 0x00038003000075a7 */ /* 0x00452400080011ff */
[----:B----4-:R-:W-:Y:S05]  /*9cf0*/  @!P0 NANOSLEEP.SYNCS 0x989680 ;  /* 0x009896800000895d */ /* 0x010fea0003900000 */
[----:B------:R-:W4:Y:S02]  /*9d00*/  @!P0 SYNCS.PHASECHK.TRANS64 P0, [R0+URZ+0x380], R3 ;  /* 0x00038003000085a7 */ /* 0x000f2400080010ff */
[----:B----4-:R-:W-:Y:S05]  /*9d10*/  @!P0 BRA `(.L_x_128) ;  /* 0xfffffffc00f08947 */ /* 0x010fea000383ffff */
[----:B------:R-:W-:Y:S05]  /*9d20*/  BRA `(.L_x_277) ;  /* 0xffffffc800f07947 */ /* 0x000fea000383ffff */
.L_x_139:
[----:B-1----:R-:W-:Y:S04]  /*9d30*/  MOV R0, UR43 ;  /* 0x0000002b00007c02 */ /* 0x002fe80008000f00 */
[----:B------:R1:W2:Y:S03]  /*9d40*/  SYNCS.PHASECHK.TRANS64.TRYWAIT P1, [R0+URZ+0x360], R3 ;  /* 0x00036003000075a7 */ /* 0x0002a600080211ff */
[----:B--2---:R-:W-:Y:S05]  /*9d50*/  @!P1 NANOSLEEP.SYNCS 0x989680 ;  /* 0x009896800000995d */ /* 0x004fea0003900000 */
[----:B------:R-:W2:Y:S02]  /*9d60*/  @!P1 SYNCS.PHASECHK.TRANS64 P1, [R0+URZ+0x360], R3 ;  /* 0x00036003000095a7 */ /* 0x000ea400080210ff */
[----:B--2---:R-:W-:Y:S05]  /*9d70*/  @!P1 BRA `(.L_x_139) ;  /* 0xfffffffc00ec9947 */ /* 0x004fea000383ffff */
[----:B------:R-:W-:Y:S05]  /*9d80*/  BRA `(.L_x_138) ;  /* 0xffffffd400e47947 */ /* 0x000fea000383ffff */
.L_x_141:
[----:B-1----:R1:W4:Y:S02]  /*9d90*/  SYNCS.PHASECHK.TRANS64.TRYWAIT P1, [R92+URZ+0x3a0], R7 ;  /* 0x0003a0075c0075a7 */ /* 0x00232400080211ff */
[----:B----4-:R-:W-:Y:S05]  /*9da0*/  @!P1 NANOSLEEP.SYNCS 0x989680 ;  /* 0x009896800000995d */ /* 0x010fea0003900000 */
[----:B------:R-:W4:Y:S02]  /*9db0*/  @!P1 SYNCS.PHASECHK.TRANS64 P1, [R92+URZ+0x3a0], R7 ;  /* 0x0003a0075c0095a7 */ /* 0x000f2400080210ff */
[----:B----4-:R-:W-:Y:S05]  /*9dc0*/  @!P1 BRA `(.L_x_141) ;  /* 0xfffffffc00f09947 */ /* 0x010fea000383ffff */
[----:B------:R-:W-:Y:S05]  /*9dd0*/  BRA `(.L_x_140) ;  /* 0xffffffd800207947 */ /* 0x000fea000383ffff */
        .weak           $__internal_0_$__cuda_sm10x_tcgen05_guardrail_trap_col_being_dealloced_not_returned_by_alloc
        .type           $__internal_0_$__cuda_sm10x_tcgen05_guardrail_trap_col_being_dealloced_not_returned_by_alloc,@function
        .size           $__internal_0_$__cuda_sm10x_tcgen05_guardrail_trap_col_being_dealloced_not_returned_by_alloc,($__internal_1_$__cuda_sm10x_tcgen05_guardrail_trap_phase_invalid_during_alloc - $__internal_0_$__cuda_sm10x_tcgen05_guardrail_trap_col_being_dealloced_not_returned_by_alloc)
$__internal_0_$__cuda_sm10x_tcgen05_guardrail_trap_col_being_dealloced_not_returned_by_alloc:
[----:B------:R-:W-:Y:S05]  /*9de0*/  BPT.TRAP 0x1 ;  /* 0x000000040000795c */ /* 0x000fea0000300000 */
[----:B------:R-:W-:-:S04]  /*9df0*/  HFMA2 R3, -RZ, RZ, 0, 0 ;  /* 0x00000000ff037431 */ /* 0x000fc800000001ff */
[----:B------:R-:W-:Y:S05]  /*9e00*/  RET.REL.NODEC R2 `(_ZN7cutlass13device_kernelINS_4gemm6kernel13GemmUniversalIN4cute5tupleIJiiiiEEENS1_10collective13CollectiveMmaINS1_35MainloopSm100TmaUmmaWarpSpecializedILi54ELi2ELi4ENS5_IJNS4_1CILi1EEESB_SB_EEEEENS5_IJNSA_ILi64EEESE_NSA_ILi32EEEEEENS_12float_e4m3_tENS5_IJlSB_lEEESH_SI_NS4_8TiledMMAINS4_8MMA_AtomIJNS4_10MMA_TraitsINS4_19SM100_MMA_F8F6F4_SSEJSH_SH_fSE_SE_NS4_17integral_constantINS4_4UMMA5MajorELSP_0EEESQ_NSN_INSO_7ScaleInELSR_0EEESS_EEEEEENS4_6LayoutISC_NS5_IJNSA_ILi0EEESW_SW_EEEEENS5_IJNS4_10UnderscoreESZ_SZ_EEEEENS4_13SM90_TMA_LOADENS4_14ComposedLayoutINS4_7SwizzleILi1ELi4ELi3EEENS4_18smem_ptr_flag_bitsILi8EEENSV_INS5_IJNSA_ILi8EEESF_EEENS5_IJSF_SB_EEEEEEEvNS4_8identityES12_S1C_vS1D_EENS_8epilogue10collective18CollectiveEpilogueINS1F_23Sm100TmaWarpSpecializedILi1ELi1ELi32ELb0ELb0EEEJSG_NS5_IJNSV_ISE_SB_EES1K_EEESH_SI_SH_SI_NS1F_6fusion15FusionCallbacksIS1J_NS1M_17LinearCombinationISH_fSH_fLNS_15FloatRoundStyleE2EEESG_S1L_JEEENS4_5SM1004TMEM4LOAD26SM100_TMEM_LOAD_16dp32b32xES12_NS13_INS14_ILi2ELi4ELi3EEES17_NSV_INS5_IJS18_SE_EEENS5_IJSE_SB_EEEEEEENS4_39AutoVectorizingCopyWithAssumedAlignmentILi128EEENS4_14SM90_TMA_STOREES20_S22_S22_EEEvvEEEEvNT_6ParamsE) ;  /* 0xffffff60027c7950 */ /* 0x000fea0003c3ffff */
        .weak           $__internal_1_$__cuda_sm10x_tcgen05_guardrail_trap_phase_invalid_during_alloc
        .type           $__internal_1_$__cuda_sm10x_tcgen05_guardrail_trap_phase_invalid_during_alloc,@function
        .size           $__internal_1_$__cuda_sm10x_tcgen05_guardrail_trap_phase_invalid_during_alloc,($__internal_2_$__cuda_sm10x_tcgen05_guardrail_trap_unallocated_columns_being_dealloced - $__internal_1_$__cuda_sm10x_tcgen05_guardrail_trap_phase_invalid_during_alloc)
$__internal_1_$__cuda_sm10x_tcgen05_guardrail_trap_phase_invalid_during_alloc:
[----:B------:R-:W-:Y:S05]  /*9e10*/  BPT.TRAP 0x1 ;  /* 0x000000040000795c */ /* 0x000fea0000300000 */
[----:B------:R-:W-:-:S04]  /*9e20*/  MOV R3, 0x0 ;  /* 0x0000000000037802 */ /* 0x000fc80000000f00 */
[----:B------:R-:W-:Y:S05]  /*9e30*/  RET.REL.NODEC R2 `(_ZN7cutlass13device_kernelINS_4gemm6kernel13GemmUniversalIN4cute5tupleIJiiiiEEENS1_10collective13CollectiveMmaINS1_35MainloopSm100TmaUmmaWarpSpecializedILi54ELi2ELi4ENS5_IJNS4_1CILi1EEESB_SB_EEEEENS5_IJNSA_ILi64EEESE_NSA_ILi32EEEEEENS_12float_e4m3_tENS5_IJlSB_lEEESH_SI_NS4_8TiledMMAINS4_8MMA_AtomIJNS4_10MMA_TraitsINS4_19SM100_MMA_F8F6F4_SSEJSH_SH_fSE_SE_NS4_17integral_constantINS4_4UMMA5MajorELSP_0EEESQ_NSN_INSO_7ScaleInELSR_0EEESS_EEEEEENS4_6LayoutISC_NS5_IJNSA_ILi0EEESW_SW_EEEEENS5_IJNS4_10UnderscoreESZ_SZ_EEEEENS4_13SM90_TMA_LOADENS4_14ComposedLayoutINS4_7SwizzleILi1ELi4ELi3EEENS4_18smem_ptr_flag_bitsILi8EEENSV_INS5_IJNSA_ILi8EEESF_EEENS5_IJSF_SB_EEEEEEEvNS4_8identityES12_S1C_vS1D_EENS_8epilogue10collective18CollectiveEpilogueINS1F_23Sm100TmaWarpSpecializedILi1ELi1ELi32ELb0ELb0EEEJSG_NS5_IJNSV_ISE_SB_EES1K_EEESH_SI_SH_SI_NS1F_6fusion15FusionCallbacksIS1J_NS1M_17LinearCombinationISH_fSH_fLNS_15FloatRoundStyleE2EEESG_S1L_JEEENS4_5SM1004TMEM4LOAD26SM100_TMEM_LOAD_16dp32b32xES12_NS13_INS14_ILi2ELi4ELi3EEES17_NSV_INS5_IJS18_SE_EEENS5_IJSE_SB_EEEEEEENS4_39AutoVectorizingCopyWithAssumedAlignmentILi128EEENS4_14SM90_TMA_STOREES20_S22_S22_EEEvvEEEEvNT_6ParamsE) ;  /* 0xffffff6002707950 */ /* 0x000fea0003c3ffff */
        .weak           $__internal_2_$__cuda_sm10x_tcgen05_guardrail_trap_unallocated_columns_being_dealloced
        .type           $__internal_2_$__cuda_sm10x_tcgen05_guardrail_trap_unallocated_columns_being_dealloced,@function
        .size           $__internal_2_$__cuda_sm10x_tcgen05_guardrail_trap_unallocated_columns_being_dealloced,(.L_x_279 - $__internal_2_$__cuda_sm10x_tcgen05_guardrail_trap_unallocated_columns_being_dealloced)
$__internal_2_$__cuda_sm10x_tcgen05_guardrail_trap_unallocated_columns_being_dealloced:
[----:B------:R-:W-:Y:S05]  /*9e40*/  BPT.TRAP 0x1 ;  /* 0x000000040000795c */ /* 0x000fea0000300000 */
[----:B------:R-:W-:-:S04]  /*9e50*/  HFMA2 R3, -RZ, RZ, 0, 0 ;  /* 0x00000000ff037431 */ /* 0x000fc800000001ff */
[----:B------:R-:W-:Y:S05]  /*9e60*/  RET.REL.NODEC R2 `(_ZN7cutlass13device_kernelINS_4gemm6kernel13GemmUniversalIN4cute5tupleIJiiiiEEENS1_10collective13CollectiveMmaINS1_35MainloopSm100TmaUmmaWarpSpecializedILi54ELi2ELi4ENS5_IJNS4_1CILi1EEESB_SB_EEEEENS5_IJNSA_ILi64EEESE_NSA_ILi32EEEEEENS_12float_e4m3_tENS5_IJlSB_lEEESH_SI_NS4_8TiledMMAINS4_8MMA_AtomIJNS4_10MMA_TraitsINS4_19SM100_MMA_F8F6F4_SSEJSH_SH_fSE_SE_NS4_17integral_constantINS4_4UMMA5MajorELSP_0EEESQ_NSN_INSO_7ScaleInELSR_0EEESS_EEEEEENS4_6LayoutISC_NS5_IJNSA_ILi0EEESW_SW_EEEEENS5_IJNS4_10UnderscoreESZ_SZ_EEEEENS4_13SM90_TMA_LOADENS4_14ComposedLayoutINS4_7SwizzleILi1ELi4ELi3EEENS4_18smem_ptr_flag_bitsILi8EEENSV_INS5_IJNSA_ILi8EEESF_EEENS5_IJSF_SB_EEEEEEEvNS4_8identityES12_S1C_vS1D_EENS_8epilogue10collective18CollectiveEpilogueINS1F_23Sm100TmaWarpSpecializedILi1ELi1ELi32ELb0ELb0EEEJSG_NS5_IJNSV_ISE_SB_EES1K_EEESH_SI_SH_SI_NS1F_6fusion15FusionCallbacksIS1J_NS1M_17LinearCombinationISH_fSH_fLNS_15FloatRoundStyleE2EEESG_S1L_JEEENS4_5SM1004TMEM4LOAD26SM100_TMEM_LOAD_16dp32b32xES12_NS13_INS14_ILi2ELi4ELi3EEES17_NSV_INS5_IJS18_SE_EEENS5_IJSE_SB_EEEEEEENS4_39AutoVectorizingCopyWithAssumedAlignmentILi128EEENS4_14SM90_TMA_STOREES20_S22_S22_EEEvvEEEEvNT_6ParamsE) ;  /* 0xffffff6002647950 */ /* 0x000fea0003c3ffff */
.L_x_278:
[----:B------:R-:W-:-:S00]  /*9e70*/  BRA `(.L_x_278) ;  /* 0xfffffffc00fc7947 */ /* 0x000fc0000383ffff */
[----:B------:R-:W-:-:S00]  /*9e80*/  NOP ;  /* 0x0000000000007918 */ /* 0x000fc00000000000 */
[----:B------:R-:W-:-:S00]  /*9e90*/  NOP ;  /* 0x0000000000007918 */ /* 0x000fc00000000000 */
[----:B------:R-:W-:-:S00]  /*9ea0*/  NOP ;  /* 0x0000000000007918 */ /* 0x000fc00000000000 */
[----:B------:R-:W-:-:S00]  /*9eb0*/  NOP ;  /* 0x0000000000007918 */ /* 0x000fc00000000000 */
[----:B------:R-:W-:-:S00]  /*9ec0*/  NOP ;  /* 0x0000000000007918 */ /* 0x000fc00000000000 */
[----:B------:R-:W-:-:S00]  /*9ed0*/  NOP ;  /* 0x0000000000007918 */ /* 0x000fc00000000000 */
[----:B------:R-:W-:-:S00]  /*9ee0*/  NOP ;  /* 0x0000000000007918 */ /* 0x000fc00000000000 */
[----:B------:R-:W-:-:S00]  /*9ef0*/  NOP ;  /* 0x0000000000007918 */ /* 0x000fc00000000000 */
.L_x_279:


//--------------------- .nv.global.init           --------------------------
	.section	.nv.global.init,"aw",@progbits
.nv.global.init:
	.type		$str$27,@object
	.size		$str$27,($str$28 - $str$27)
$str$27:
        /*0000*/ 	.byte	0x28, 0x61, 0x64, 0x64, 0x72, 0x65, 0x73, 0x73, 0x20, 0x26, 0x20, 0x6d, 0x61, 0x73, 0x6b, 0x29
        /*0010*/ 	.byte	0x20, 0x3d, 0x3d, 0x20, 0x30, 0x00
	.type		$str$28,@object
	.size		$str$28,($str$26 - $str$28)
$str$28:
        /*0016*/ 	.byte	0x2f, 0x74, 0x6d, 0x70, 0x2f, 0x63, 0x75, 0x74, 0x6c, 0x61, 0x73, 0x73, 0x5f, 0x73, 0x77, 0x65
        /*0026*/ 	.byte	0x65, 0x70, 0x5f, 0x73, 0x72, 0x63, 0x2f, 0x69, 0x6e, 0x63, 0x6c, 0x75, 0x64, 0x65, 0x2f, 0x63
        /*0036*/ 	.byte	0x75, 0x74, 0x65, 0x2f, 0x70, 0x6f, 0x69, 0x6e, 0x74, 0x65, 0x72, 0x5f, 0x66, 0x6c, 0x61, 0x67
        /*0046*/ 	.byte	0x67, 0x65, 0x64, 0x2e, 0x68, 0x70, 0x70, 0x00
	.type		$str$26,@object
	.size		$str$26,($str$25 - $str$26)
$str$26:
        /*004e*/ 	.byte	0x2f, 0x74, 0x6d, 0x70, 0x2f, 0x63, 0x75, 0x74, 0x6c, 0x61, 0x73, 0x73, 0x5f, 0x73, 0x77, 0x65
        /*005e*/ 	.byte	0x65, 0x70, 0x5f, 0x73, 0x72, 0x63, 0x2f, 0x69, 0x6e, 0x63, 0x6c, 0x75, 0x64, 0x65, 0x2f, 0x63
        /*006e*/ 	.byte	0x75, 0x74, 0x65, 0x2f, 0x61, 0x74, 0x6f, 0x6d, 0x2f, 0x63, 0x6f, 0x70, 0x79, 0x5f, 0x74, 0x72
        /*007e*/ 	.byte	0x61, 0x69, 0x74, 0x73, 0x5f, 0x73, 0x6d, 0x31, 0x30, 0x30, 0x2e, 0x68, 0x70, 0x70, 0x00
	.type		$str$25,@object
	.size		$str$25,(__unnamed_1 - $str$25)
$str$25:
        /*008d*/ 	.byte	0x28, 0x28, 0x75, 0x69, 0x6e, 0x74, 0x33, 0x32, 0x5f, 0x74, 0x28, 0x74, 0x68, 0x72, 0x65, 0x61
        /*009d*/ 	.byte	0x64, 0x49, 0x64, 0x78, 0x2e, 0x78, 0x29, 0x20, 0x2f, 0x20, 0x33, 0x32, 0x29, 0x20, 0x25, 0x20
        /*00ad*/ 	.byte	0x34, 0x29, 0x20, 0x3d, 0x3d, 0x20, 0x28, 0x28, 0x28, 0x74, 0x6d, 0x65, 0x6d, 0x5f, 0x61, 0x64
        /*00bd*/ 	.byte	0x64, 0x72, 0x20, 0x3e, 0x3e, 0x20, 0x31, 0x36, 0x29, 0x20, 0x2f, 0x20, 0x33, 0x32, 0x29, 0x20
        /*00cd*/ 	.byte	0x25, 0x20, 0x34, 0x29, 0x00
	.type		__unnamed_1,@object
	.size		__unnamed_1,(__unnamed_2 - __unnamed_1)
__unnamed_1:
        /*00d2*/ 	.byte	0x61, 0x75, 0x74, 0x6f, 0x20, 0x63, 0x75, 0x74, 0x65, 0x3a, 0x3a, 0x61, 0x73, 0x5f, 0x70, 0x6f
        /* <DEDUP_REMOVED lines=24> */
        /*0262*/ 	.byte	0x3c, 0x34, 0x30, 0x39, 0x36, 0x3e, 0x3e, 0x3e, 0x3e, 0x5d, 0x00
	.type		__unnamed_2,@object
	.size		__unnamed_2,(.L_2 - __unnamed_2)
__unnamed_2:
        /* <DEDUP_REMOVED lines=40> */
        /*04ed*/ 	.byte	0x74, 0x65, 0x3a, 0x3a, 0x43, 0x3c, 0x30, 0x3e, 0x3e, 0x3e, 0x3e, 0x5d, 0x00
.L_2:


//--------------------- .nv.shared._ZN7cutlass13device_kernelINS_4gemm6kernel13GemmUniversalIN4cute5tupleIJiiiiEEENS1_10collective13CollectiveMmaINS1_35MainloopSm100TmaUmmaWarpSpecializedILi54ELi2ELi4ENS5_IJNS4_1CILi1EEESB_SB_EEEEENS5_IJNSA_ILi64EEESE_NSA_ILi32EEEEEENS_12float_e4m3_tENS5_IJlSB_lEEESH_SI_NS4_8TiledMMAINS4_8MMA_AtomIJNS4_10MMA_TraitsINS4_19SM100_MMA_F8F6F4_SSEJSH_SH_fSE_SE_NS4_17integral_constantINS4_4UMMA5MajorELSP_0EEESQ_NSN_INSO_7ScaleInELSR_0EEESS_EEEEEENS4_6LayoutISC_NS5_IJNSA_ILi0EEESW_SW_EEEEENS5_IJNS4_10UnderscoreESZ_SZ_EEEEENS4_13SM90_TMA_LOADENS4_14ComposedLayoutINS4_7SwizzleILi1ELi4ELi3EEENS4_18smem_ptr_flag_bitsILi8EEENSV_INS5_IJNSA_ILi8EEESF_EEENS5_IJSF_SB_EEEEEEEvNS4_8identityES12_S1C_vS1D_EENS_8epilogue10collective18CollectiveEpilogueINS1F_23Sm100TmaWarpSpecializedILi1ELi1ELi32ELb0ELb0EEEJSG_NS5_IJNSV_ISE_SB_EES1K_EEESH_SI_SH_SI_NS1F_6fusion15FusionCallbacksIS1J_NS1M_17LinearCombinationISH_fSH_fLNS_15FloatRoundStyleE2EEESG_S1L_JEEENS4_5SM1004TMEM4LOAD26SM100_TMEM_LOAD_16dp32b32xES12_NS13_INS14_ILi2ELi4ELi3EEES17_NSV_INS5_IJS18_SE_EEENS5_IJSE_SB_EEEEEEENS4_39AutoVectorizingCopyWithAssumedAlignmentILi128EEENS4_14SM90_TMA_STOREES20_S22_S22_EEEvvEEEEvNT_6ParamsE --------------------------
	.section	.nv.shared._ZN7cutlass13device_kernelINS_4gemm6kernel13GemmUniversalIN4cute5tupleIJiiiiEEENS1_10collective13CollectiveMmaINS1_35MainloopSm100TmaUmmaWarpSpecializedILi54ELi2ELi4ENS5_IJNS4_1CILi1EEESB_SB_EEEEENS5_IJNSA_ILi64EEESE_NSA_ILi32EEEEEENS_12float_e4m3_tENS5_IJlSB_lEEESH_SI_NS4_8TiledMMAINS4_8MMA_AtomIJNS4_10MMA_TraitsINS4_19SM100_MMA_F8F6F4_SSEJSH_SH_fSE_SE_NS4_17integral_constantINS4_4UMMA5MajorELSP_0EEESQ_NSN_INSO_7ScaleInELSR_0EEESS_EEEEEENS4_6LayoutISC_NS5_IJNSA_ILi0EEESW_SW_EEEEENS5_IJNS4_10UnderscoreESZ_SZ_EEEEENS4_13SM90_TMA_LOADENS4_14ComposedLayoutINS4_7SwizzleILi1ELi4ELi3EEENS4_18smem_ptr_flag_bitsILi8EEENSV_INS5_IJNSA_ILi8EEESF_EEENS5_IJSF_SB_EEEEEEEvNS4_8identityES12_S1C_vS1D_EENS_8epilogue10collective18CollectiveEpilogueINS1F_23Sm100TmaWarpSpecializedILi1ELi1ELi32ELb0ELb0EEEJSG_NS5_IJNSV_ISE_SB_EES1K_EEESH_SI_SH_SI_NS1F_6fusion15FusionCallbacksIS1J_NS1M_17LinearCombinationISH_fSH_fLNS_15FloatRoundStyleE2EEESG_S1L_JEEENS4_5SM1004TMEM4LOAD26SM100_TMEM_LOAD_16dp32b32xES12_NS13_INS14_ILi2ELi4ELi3EEES17_NSV_INS5_IJS18_SE_EEENS5_IJSE_SB_EEEEEEENS4_39AutoVectorizingCopyWithAssumedAlignmentILi128EEENS4_14SM90_TMA_STOREES20_S22_S22_EEEvvEEEEvNT_6ParamsE,"aw",@nobits
	.sectionflags	@""
	.align	16
	.zero		1024


//--------------------- .nv.shared.reserved.0     --------------------------
	.section	.nv.shared.reserved.0,"aw",@nobits
	.weak		__nv_reservedSMEM_offset_0_alias
	.size		__nv_reservedSMEM_offset_0_alias, 0, 64
	.other		__nv_reservedSMEM_offset_0_alias,@"STO_CUDA_RESERVED_SHARED STV_DEFAULT"
__nv_reservedSMEM_offset_0_alias:
	.zero		0
.nv.shared.reserved.0:
	.zero		64
	.weak		__nv_reservedSMEM_tcgen05_partition
	.type		__nv_reservedSMEM_tcgen05_partition,@object
	.size		__nv_reservedSMEM_tcgen05_partition,(.L_0 - __nv_reservedSMEM_tcgen05_partition)
__nv_reservedSMEM_tcgen05_partition:
	.zero		32
.L_0:


//--------------------- .nv.global                --------------------------
	.section	.nv.global,"aw",@nobits
.nv.global:
	.type		_ZN40_INTERNAL_bd0106c7_4_k_cu_4a714a65_290254cute1_E,@object
	.size		_ZN40_INTERNAL_bd0106c7_4_k_cu_4a714a65_290254cute1_E,(_ZN40_INTERNAL_bd0106c7_4_k_cu_4a714a65_290254cuda3std3__45__cpo6cbeginE - _ZN40_INTERNAL_bd0106c7_4_k_cu_4a714a65_290254cute1_E)
_ZN40_INTERNAL_bd0106c7_4_k_cu_4a714a65_290254cute1_E:
	.zero		1
	.type		_ZN40_INTERNAL_bd0106c7_4_k_cu_4a714a65_290254cuda3std3__45__cpo6cbeginE,@object
	.size		_ZN40_INTERNAL_bd0106c7_4_k_cu_4a714a65_290254cuda3std3__45__cpo6cbeginE,(_ZN40_INTERNAL_bd0106c7_4_k_cu_4a714a65_290254cuda3std3__48in_placeE - _ZN40_INTERNAL_bd0106c7_4_k_cu_4a714a65_290254cuda3std3__45__cpo6cbeginE)
_ZN40_INTERNAL_bd0106c7_4_k_cu_4a714a65_290254cuda3std3__45__cpo6cbeginE:
	.zero		1
	.type		_ZN40_INTERNAL_bd0106c7_4_k_cu_4a714a65_290254cuda3std3__48in_placeE,@object
	.size		_ZN40_INTERNAL_bd0106c7_4_k_cu_4a714a65_290254cuda3std3__48in_placeE,(_ZN40_INTERNAL_bd0106c7_4_k_cu_4a714a65_290254cuda3std6ranges3__45__cpo9iter_moveE - _ZN40_INTERNAL_bd0106c7_4_k_cu_4a714a65_290254cuda3std3__48in_placeE)
_ZN40_INTERNAL_bd0106c7_4_k_cu_4a714a65_290254cuda3std3__48in_placeE:
	.zero		1
	.type		_ZN40_INTERNAL_bd0106c7_4_k_cu_4a714a65_290254cuda3std6ranges3__45__cpo9iter_moveE,@object
	.size		_ZN40_INTERNAL_bd0106c7_4_k_cu_4a714a65_290254cuda3std6ranges3__45__cpo9iter_moveE,(_ZN40_INTERNAL_bd0106c7_4_k_cu_4a714a65_290254cuda3std3__45__cpo5beginE - _ZN40_INTERNAL_bd0106c7_4_k_cu_4a714a65_290254cuda3std6ranges3__45__cpo9iter_moveE)
_ZN40_INTERNAL_bd0106c7_4_k_cu_4a714a65_290254cuda3std6ranges3__45__cpo9iter_moveE:
	.zero		1
	.type		_ZN40_INTERNAL_bd0106c7_4_k_cu_4a714a65_290254cuda3std3__45__cpo5beginE,@object
	.size		_ZN40_INTERNAL_bd0106c7_4_k_cu_4a714a65_290254cuda3std3__45__cpo5beginE,(_ZN40_INTERNAL_bd0106c7_4_k_cu_4a714a65_290254cuda3std3__442_GLOBAL__N__bd0106c7_4_k_cu_4a714a65_290256ignoreE - _ZN40_INTERNAL_bd0106c7_4_k_cu_4a714a65_290254cuda3std3__45__cpo5beginE)
_ZN40_INTERNAL_bd0106c7_4_k_cu_4a714a65_290254cuda3std3__45__cpo5beginE:
	.zero		1
	.type		_ZN40_INTERNAL_bd0106c7_4_k_cu_4a714a65_290254cuda3std3__442_GLOBAL__N__bd0106c7_4_k_cu_4a714a65_290256ignoreE,@object
	.size		_ZN40_INTERNAL_bd0106c7_4_k_cu_4a714a65_290254cuda3std3__442_GLOBAL__N__bd0106c7_4_k_cu_4a714a65_290256ignoreE,(_ZN40_INTERNAL_bd0106c7_4_k_cu_4a714a65_290254cute7productE - _ZN40_INTERNAL_bd0106c7_4_k_cu_4a714a65_290254cuda3std3__442_GLOBAL__N__bd0106c7_4_k_cu_4a714a65_290256ignoreE)
_ZN40_INTERNAL_bd0106c7_4_k_cu_4a714a65_290254cuda3std3__442_GLOBAL__N__bd0106c7_4_k_cu_4a714a65_290256ignoreE:
	.zero		1
	.type		_ZN40_INTERNAL_bd0106c7_4_k_cu_4a714a65_290254cute7productE,@object
	.size		_ZN40_INTERNAL_bd0106c7_4_k_cu_4a714a65_290254cute7productE,(_ZN40_INTERNAL_bd0106c7_4_k_cu_4a714a65_290254cuda3std3__45__cpo3endE - _ZN40_INTERNAL_bd0106c7_4_k_cu_4a714a65_290254cute7productE)
_ZN40_INTERNAL_bd0106c7_4_k_cu_4a714a65_290254cute7productE:
	.zero		1
	.type		_ZN40_INTERNAL_bd0106c7_4_k_cu_4a714a65_290254cuda3std3__45__cpo3endE,@object
	.size		_ZN40_INTERNAL_bd0106c7_4_k_cu_4a714a65_290254cuda3std3__45__cpo3endE,(_ZN40_INTERNAL_bd0106c7_4_k_cu_4a714a65_290254cuda3std3__419piecewise_constructE - _ZN40_INTERNAL_bd0106c7_4_k_cu_4a714a65_290254cuda3std3__45__cpo3endE)
_ZN40_INTERNAL_bd0106c7_4_k_cu_4a714a65_290254cuda3std3__45__cpo3endE:
	.zero		1
	.type		_ZN40_INTERNAL_bd0106c7_4_k_cu_4a714a65_290254cuda3std3__419piecewise_constructE,@object
	.size		_ZN40_INTERNAL_bd0106c7_4_k_cu_4a714a65_290254cuda3std3__419piecewise_constructE,(_ZN40_INTERNAL_bd0106c7_4_k_cu_4a714a65_290254cuda3std3__45__cpo4cendE - _ZN40_INTERNAL_bd0106c7_4_k_cu_4a714a65_290254cuda3std3__419piecewise_constructE)
_ZN40_INTERNAL_bd0106c7_4_k_cu_4a714a65_290254cuda3std3__419piecewise_constructE:
	.zero		1
	.type		_ZN40_INTERNAL_bd0106c7_4_k_cu_4a714a65_290254cuda3std3__45__cpo4cendE,@object
	.size		_ZN40_INTERNAL_bd0106c7_4_k_cu_4a714a65_290254cuda3std3__45__cpo4cendE,(_ZN40_INTERNAL_bd0106c7_4_k_cu_4a714a65_290254cuda3std6ranges3__45__cpo4swapE - _ZN40_INTERNAL_bd0106c7_4_k_cu_4a714a65_290254cuda3std3__45__cpo4cendE)
_ZN40_INTERNAL_bd0106c7_4_k_cu_4a714a65_290254cuda3std3__45__cpo4cendE:
	.zero		1
	.type		_ZN40_INTERNAL_bd0106c7_4_k_cu_4a714a65_290254cuda3std6ranges3__45__cpo4swapE,@object
	.size		_ZN40_INTERNAL_bd0106c7_4_k_cu_4a714a65_290254cuda3std6ranges3__45__cpo4swapE,(.L_10 - _ZN40_INTERNAL_bd0106c7_4_k_cu_4a714a65_290254cuda3std6ranges3__45__cpo4swapE)
_ZN40_INTERNAL_bd0106c7_4_k_cu_4a714a65_290254cuda3std6ranges3__45__cpo4swapE:
	.zero		1
.L_10:


//--------------------- .nv.constant0._ZN7cutlass13device_kernelINS_4gemm6kernel13GemmUniversalIN4cute5tupleIJiiiiEEENS1_10collective13CollectiveMmaINS1_35MainloopSm100TmaUmmaWarpSpecializedILi54ELi2ELi4ENS5_IJNS4_1CILi1EEESB_SB_EEEEENS5_IJNSA_ILi64EEESE_NSA_ILi32EEEEEENS_12float_e4m3_tENS5_IJlSB_lEEESH_SI_NS4_8TiledMMAINS4_8MMA_AtomIJNS4_10MMA_TraitsINS4_19SM100_MMA_F8F6F4_SSEJSH_SH_fSE_SE_NS4_17integral_constantINS4_4UMMA5MajorELSP_0EEESQ_NSN_INSO_7ScaleInELSR_0EEESS_EEEEEENS4_6LayoutISC_NS5_IJNSA_ILi0EEESW_SW_EEEEENS5_IJNS4_10UnderscoreESZ_SZ_EEEEENS4_13SM90_TMA_LOADENS4_14ComposedLayoutINS4_7SwizzleILi1ELi4ELi3EEENS4_18smem_ptr_flag_bitsILi8EEENSV_INS5_IJNSA_ILi8EEESF_EEENS5_IJSF_SB_EEEEEEEvNS4_8identityES12_S1C_vS1D_EENS_8epilogue10collective18CollectiveEpilogueINS1F_23Sm100TmaWarpSpecializedILi1ELi1ELi32ELb0ELb0EEEJSG_NS5_IJNSV_ISE_SB_EES1K_EEESH_SI_SH_SI_NS1F_6fusion15FusionCallbacksIS1J_NS1M_17LinearCombinationISH_fSH_fLNS_15FloatRoundStyleE2EEESG_S1L_JEEENS4_5SM1004TMEM4LOAD26SM100_TMEM_LOAD_16dp32b32xES12_NS13_INS14_ILi2ELi4ELi3EEES17_NSV_INS5_IJS18_SE_EEENS5_IJSE_SB_EEEEEEENS4_39AutoVectorizingCopyWithAssumedAlignmentILi128EEENS4_14SM90_TMA_STOREES20_S22_S22_EEEvvEEEEvNT_6ParamsE --------------------------
	.section	.nv.constant0._ZN7cutlass13device_kernelINS_4gemm6kernel13GemmUniversalIN4cute5tupleIJiiiiEEENS1_10collective13CollectiveMmaINS1_35MainloopSm100TmaUmmaWarpSpecializedILi54ELi2ELi4ENS5_IJNS4_1CILi1EEESB_SB_EEEEENS5_IJNSA_ILi64EEESE_NSA_ILi32EEEEEENS_12float_e4m3_tENS5_IJlSB_lEEESH_SI_NS4_8TiledMMAINS4_8MMA_AtomIJNS4_10MMA_TraitsINS4_19SM100_MMA_F8F6F4_SSEJSH_SH_fSE_SE_NS4_17integral_constantINS4_4UMMA5MajorELSP_0EEESQ_NSN_INSO_7ScaleInELSR_0EEESS_EEEEEENS4_6LayoutISC_NS5_IJNSA_ILi0EEESW_SW_EEEEENS5_IJNS4_10UnderscoreESZ_SZ_EEEEENS4_13SM90_TMA_LOADENS4_14ComposedLayoutINS4_7SwizzleILi1ELi4ELi3EEENS4_18smem_ptr_flag_bitsILi8EEENSV_INS5_IJNSA_ILi8EEESF_EEENS5_IJSF_SB_EEEEEEEvNS4_8identityES12_S1C_vS1D_EENS_8epilogue10collective18CollectiveEpilogueINS1F_23Sm100TmaWarpSpecializedILi1ELi1ELi32ELb0ELb0EEEJSG_NS5_IJNSV_ISE_SB_EES1K_EEESH_SI_SH_SI_NS1F_6fusion15FusionCallbacksIS1J_NS1M_17LinearCombinationISH_fSH_fLNS_15FloatRoundStyleE2EEESG_S1L_JEEENS4_5SM1004TMEM4LOAD26SM100_TMEM_LOAD_16dp32b32xES12_NS13_INS14_ILi2ELi4ELi3EEES17_NSV_INS5_IJS18_SE_EEENS5_IJSE_SB_EEEEEEENS4_39AutoVectorizingCopyWithAssumedAlignmentILi128EEENS4_14SM90_TMA_STOREES20_S22_S22_EEEvvEEEEvNT_6ParamsE,"a",@progbits
	.sectionflags	@""
	.align	4
.nv.constant0._ZN7cutlass13device_kernelINS_4gemm6kernel13GemmUniversalIN4cute5tupleIJiiiiEEENS1_10collective13CollectiveMmaINS1_35MainloopSm100TmaUmmaWarpSpecializedILi54ELi2ELi4ENS5_IJNS4_1CILi1EEESB_SB_EEEEENS5_IJNSA_ILi64EEESE_NSA_ILi32EEEEEENS_12float_e4m3_tENS5_IJlSB_lEEESH_SI_NS4_8TiledMMAINS4_8MMA_AtomIJNS4_10MMA_TraitsINS4_19SM100_MMA_F8F6F4_SSEJSH_SH_fSE_SE_NS4_17integral_constantINS4_4UMMA5MajorELSP_0EEESQ_NSN_INSO_7ScaleInELSR_0EEESS_EEEEEENS4_6LayoutISC_NS5_IJNSA_ILi0EEESW_SW_EEEEENS5_IJNS4_10UnderscoreESZ_SZ_EEEEENS4_13SM90_TMA_LOADENS4_14ComposedLayoutINS4_7SwizzleILi1ELi4ELi3EEENS4_18smem_ptr_flag_bitsILi8EEENSV_INS5_IJNSA_ILi8EEESF_EEENS5_IJSF_SB_EEEEEEEvNS4_8identityES12_S1C_vS1D_EENS_8epilogue10collective18CollectiveEpilogueINS1F_23Sm100TmaWarpSpecializedILi1ELi1ELi32ELb0ELb0EEEJSG_NS5_IJNSV_ISE_SB_EES1K_EEESH_SI_SH_SI_NS1F_6fusion15FusionCallbacksIS1J_NS1M_17LinearCombinationISH_fSH_fLNS_15FloatRoundStyleE2EEESG_S1L_JEEENS4_5SM1004TMEM4LOAD26SM100_TMEM_LOAD_16dp32b32xES12_NS13_INS14_ILi2ELi4ELi3EEES17_NSV_INS5_IJS18_SE_EEENS5_IJSE_SB_EEEEEEENS4_39AutoVectorizingCopyWithAssumedAlignmentILi128EEENS4_14SM90_TMA_STOREES20_S22_S22_EEEvvEEEEvNT_6ParamsE:
	.zero		2944


//--------------------- SYMBOLS --------------------------

	.type		.nv.reservedSmem.offset0,@object
	.size		.nv.reservedSmem.offset0,0x4
	.type		.nv.reservedSmem.cap,@object
	.size		.nv.reservedSmem.cap,0x4
	.type		__assertfail,@function
